	.target	sm_90a

	.elftype	@"ET_EXEC"


//--------------------- .note.nv.tkinfo           --------------------------
	.section	.note.nv.tkinfo,"",@"SHT_NOTE"
	.sectionflags	@"SHF_NOTE_NV_TKINFO"
	.tkinfo
        /*0018*/ 	.word	0x00000002
        /*0030*/ 	.string	""
        /*0030*/ 	.string	"ptxas"
        /*0030*/ 	.string	"Cuda compilation tools, release 13.0, V13.0.88"
        /*0030*/ 	.string	"Build cuda_13.0.r13.0/compiler.36424714_0"
        /*0030*/ 	.string	"-arch sm_90a -m 64 "



//--------------------- .note.nv.cuinfo           --------------------------
	.section	.note.nv.cuinfo,"",@"SHT_NOTE"
	.sectionflags	@"SHF_NOTE_NV_CUINFO"
        /*0018*/ 	.short	0x0002
        /*001a*/ 	.short	0x005a
        /*001c*/ 	.short	0x0082
	.zero		2


//--------------------- .nv.info                  --------------------------
	.section	.nv.info,"",@"SHT_CUDA_INFO"
	.align	4


	//----- nvinfo : EIATTR_REGCOUNT
	.align		4
        /*0000*/ 	.byte	0x04, 0x2f
        /*0002*/ 	.short	(.L_15 - .L_14)
	.align		4
.L_14:
        /*0004*/ 	.word	index@(_ZN7cutlass13device_kernelINS_4gemm6kernel13GemmUniversalIN4cute5tupleIJiiiiEEENS1_10collective13CollectiveMmaINS1_34MainloopSm90TmaGmmaWarpSpecializedILi6ENS5_IJNS4_1CILi1EEESB_SB_EEENS1_32KernelTmaWarpSpecializedPingpongEEENS5_IJNSA_ILi64EEENSA_ILi224EEESF_EEENS_6half_tENS5_IJlSB_lEEESI_SJ_NS4_8TiledMMAINS4_8MMA_AtomIJNS4_4SM904GMMA25MMA_64x32x16_F32F16F16_SSILNSN_5MajorE0ELSP_0ELNSN_7ScaleInE1ELSQ_1EEEEEENS4_6LayoutISC_NS5_IJNSA_ILi0EEESU_SU_EEEEENS5_IJNS4_10UnderscoreESX_SX_EEEEENS4_13SM90_TMA_LOADENS4_14ComposedLayoutINS4_7SwizzleILi3ELi4ELi3EEENS4_18smem_ptr_flag_bitsILi16EEENST_INS5_IJNSA_ILi8EEESF_EEENS5_IJSF_SB_EEEEEEEvNS4_8identityES10_S1A_vS1B_EENS_8epilogue10collective6detail29Sm90TmaWarpSpecializedAdapterINS1E_15DefaultEpilogueISI_SJ_SJ_NS1D_6thread17LinearCombinationISI_Li1EffLNS1I_9ScaleType4KindE0ELNS_15FloatRoundStyleE2ESI_EENS1_15EpilogueDefaultEEEEEvvEEEEvNT_6ParamsE)
        /*0008*/ 	.word	0x000000a8


	//----- nvinfo : EIATTR_FRAME_SIZE
	.align		4
.L_15:
        /*000c*/ 	.byte	0x04, 0x11
        /*000e*/ 	.short	(.L_17 - .L_16)
	.align		4
.L_16:
        /*0010*/ 	.word	index@(_ZN7cutlass13device_kernelINS_4gemm6kernel13GemmUniversalIN4cute5tupleIJiiiiEEENS1_10collective13CollectiveMmaINS1_34MainloopSm90TmaGmmaWarpSpecializedILi6ENS5_IJNS4_1CILi1EEESB_SB_EEENS1_32KernelTmaWarpSpecializedPingpongEEENS5_IJNSA_ILi64EEENSA_ILi224EEESF_EEENS_6half_tENS5_IJlSB_lEEESI_SJ_NS4_8TiledMMAINS4_8MMA_AtomIJNS4_4SM904GMMA25MMA_64x32x16_F32F16F16_SSILNSN_5MajorE0ELSP_0ELNSN_7ScaleInE1ELSQ_1EEEEEENS4_6LayoutISC_NS5_IJNSA_ILi0EEESU_SU_EEEEENS5_IJNS4_10UnderscoreESX_SX_EEEEENS4_13SM90_TMA_LOADENS4_14ComposedLayoutINS4_7SwizzleILi3ELi4ELi3EEENS4_18smem_ptr_flag_bitsILi16EEENST_INS5_IJNSA_ILi8EEESF_EEENS5_IJSF_SB_EEEEEEEvNS4_8identityES10_S1A_vS1B_EENS_8epilogue10collective6detail29Sm90TmaWarpSpecializedAdapterINS1E_15DefaultEpilogueISI_SJ_SJ_NS1D_6thread17LinearCombinationISI_Li1EffLNS1I_9ScaleType4KindE0ELNS_15FloatRoundStyleE2ESI_EENS1_15EpilogueDefaultEEEEEvvEEEEvNT_6ParamsE)
        /*0014*/ 	.word	0x00000008


	//----- nvinfo : EIATTR_MIN_STACK_SIZE
	.align		4
.L_17:
        /*0018*/ 	.byte	0x04, 0x12
        /*001a*/ 	.short	(.L_19 - .L_18)
	.align		4
.L_18:
        /*001c*/ 	.word	index@(_ZN7cutlass13device_kernelINS_4gemm6kernel13GemmUniversalIN4cute5tupleIJiiiiEEENS1_10collective13CollectiveMmaINS1_34MainloopSm90TmaGmmaWarpSpecializedILi6ENS5_IJNS4_1CILi1EEESB_SB_EEENS1_32KernelTmaWarpSpecializedPingpongEEENS5_IJNSA_ILi64EEENSA_ILi224EEESF_EEENS_6half_tENS5_IJlSB_lEEESI_SJ_NS4_8TiledMMAINS4_8MMA_AtomIJNS4_4SM904GMMA25MMA_64x32x16_F32F16F16_SSILNSN_5MajorE0ELSP_0ELNSN_7ScaleInE1ELSQ_1EEEEEENS4_6LayoutISC_NS5_IJNSA_ILi0EEESU_SU_EEEEENS5_IJNS4_10UnderscoreESX_SX_EEEEENS4_13SM90_TMA_LOADENS4_14ComposedLayoutINS4_7SwizzleILi3ELi4ELi3EEENS4_18smem_ptr_flag_bitsILi16EEENST_INS5_IJNSA_ILi8EEESF_EEENS5_IJSF_SB_EEEEEEEvNS4_8identityES10_S1A_vS1B_EENS_8epilogue10collective6detail29Sm90TmaWarpSpecializedAdapterINS1E_15DefaultEpilogueISI_SJ_SJ_NS1D_6thread17LinearCombinationISI_Li1EffLNS1I_9ScaleType4KindE0ELNS_15FloatRoundStyleE2ESI_EENS1_15EpilogueDefaultEEEEEvvEEEEvNT_6ParamsE)
        /*0020*/ 	.word	0x00000008
.L_19:


//--------------------- .nv.compat                --------------------------
	.section	.nv.compat,"",@"SHT_CUDA_COMPAT_INFO"
	.align	4
        /*0000*/ 	.byte	0x02, 0x09, 0x01, 0x00, 0x02, 0x02, 0x04, 0x00, 0x02, 0x05, 0x05, 0x00, 0x03, 0x07, 0x01, 0x01
        /*0010*/ 	.byte	0x02, 0x03, 0x01, 0x00, 0x02, 0x06, 0x01, 0x00, 0x04, 0x0b, 0x08, 0x00, 0x00, 0x00, 0x00, 0x00
        /*0020*/ 	.byte	0x00, 0x00, 0x00, 0x00


//--------------------- .nv.info._ZN7cutlass13device_kernelINS_4gemm6kernel13GemmUniversalIN4cute5tupleIJiiiiEEENS1_10collective13CollectiveMmaINS1_34MainloopSm90TmaGmmaWarpSpecializedILi6ENS5_IJNS4_1CILi1EEESB_SB_EEENS1_32KernelTmaWarpSpecializedPingpongEEENS5_IJNSA_ILi64EEENSA_ILi224EEESF_EEENS_6half_tENS5_IJlSB_lEEESI_SJ_NS4_8TiledMMAINS4_8MMA_AtomIJNS4_4SM904GMMA25MMA_64x32x16_F32F16F16_SSILNSN_5MajorE0ELSP_0ELNSN_7ScaleInE1ELSQ_1EEEEEENS4_6LayoutISC_NS5_IJNSA_ILi0EEESU_SU_EEEEENS5_IJNS4_10UnderscoreESX_SX_EEEEENS4_13SM90_TMA_LOADENS4_14ComposedLayoutINS4_7SwizzleILi3ELi4ELi3EEENS4_18smem_ptr_flag_bitsILi16EEENST_INS5_IJNSA_ILi8EEESF_EEENS5_IJSF_SB_EEEEEEEvNS4_8identityES10_S1A_vS1B_EENS_8epilogue10collective6detail29Sm90TmaWarpSpecializedAdapterINS1E_15DefaultEpilogueISI_SJ_SJ_NS1D_6thread17LinearCombinationISI_Li1EffLNS1I_9ScaleType4KindE0ELNS_15FloatRoundStyleE2ESI_EENS1_15EpilogueDefaultEEEEEvvEEEEvNT_6ParamsE --------------------------
	.section	.nv.info._ZN7cutlass13device_kernelINS_4gemm6kernel13GemmUniversalIN4cute5tupleIJiiiiEEENS1_10collective13CollectiveMmaINS1_34MainloopSm90TmaGmmaWarpSpecializedILi6ENS5_IJNS4_1CILi1EEESB_SB_EEENS1_32KernelTmaWarpSpecializedPingpongEEENS5_IJNSA_ILi64EEENSA_ILi224EEESF_EEENS_6half_tENS5_IJlSB_lEEESI_SJ_NS4_8TiledMMAINS4_8MMA_AtomIJNS4_4SM904GMMA25MMA_64x32x16_F32F16F16_SSILNSN_5MajorE0ELSP_0ELNSN_7ScaleInE1ELSQ_1EEEEEENS4_6LayoutISC_NS5_IJNSA_ILi0EEESU_SU_EEEEENS5_IJNS4_10UnderscoreESX_SX_EEEEENS4_13SM90_TMA_LOADENS4_14ComposedLayoutINS4_7SwizzleILi3ELi4ELi3EEENS4_18smem_ptr_flag_bitsILi16EEENST_INS5_IJNSA_ILi8EEESF_EEENS5_IJSF_SB_EEEEEEEvNS4_8identityES10_S1A_vS1B_EENS_8epilogue10collective6detail29Sm90TmaWarpSpecializedAdapterINS1E_15DefaultEpilogueISI_SJ_SJ_NS1D_6thread17LinearCombinationISI_Li1EffLNS1I_9ScaleType4KindE0ELNS_15FloatRoundStyleE2ESI_EENS1_15EpilogueDefaultEEEEEvvEEEEvNT_6ParamsE,"",@"SHT_CUDA_INFO"
	.sectionflags	@""
	.align	4


	//----- nvinfo : EIATTR_CUDA_API_VERSION
	.align		4
        /*0000*/ 	.byte	0x04, 0x37
        /*0002*/ 	.short	(.L_21 - .L_20)
.L_20:
        /*0004*/ 	.word	0x00000082


	//----- nvinfo : EIATTR_KPARAM_INFO
	.align		4
.L_21:
        /*0008*/ 	.byte	0x04, 0x17
        /*000a*/ 	.short	(.L_23 - .L_22)
.L_22:
        /*000c*/ 	.word	0x00000000
        /*0010*/ 	.short	0x0000
        /*0012*/ 	.short	0x0070
        /*0014*/ 	.byte	0x00, 0xf0, 0x01, 0x10


	//----- nvinfo : EIATTR_SPARSE_MMA_MASK
	.align		4
.L_23:
        /*0018*/ 	.byte	0x03, 0x50
        /*001a*/ 	.short	0x0000


	//----- nvinfo : EIATTR_MAXREG_COUNT
	.align		4
        /*001c*/ 	.byte	0x03, 0x1b
        /*001e*/ 	.short	0x00a8


	//----- nvinfo : EIATTR_NUM_BARRIERS
	.align		4
        /*0020*/ 	.byte	0x02, 0x4c
        /*0022*/ 	.byte	0x01
	.zero		1


	//----- nvinfo : EIATTR_EXTERNS
	.align		4
        /*0024*/ 	.byte	0x04, 0x0f
        /*0026*/ 	.short	(.L_25 - .L_24)


	//   ....[0]....
	.align		4
.L_24:
        /*0028*/ 	.word	index@(__assertfail)


	//----- nvinfo : EIATTR_ANNOTATIONS
	.align		4
.L_25:
        /*002c*/ 	.byte	0x04, 0x55
        /*002e*/ 	.short	(.L_27 - .L_26)


	//   ....[0]....
.L_26:
        /*0030*/ 	.word	0x00000001
        /*0034*/ 	.byte	0x10, 0x0b, 0x00, 0x00, 0x01, 0x00, 0x00, 0x00, 0xc0, 0xa6, 0x00, 0x00, 0x01, 0x00, 0x00, 0x00
        /*0044*/ 	.byte	0xd0, 0xb2, 0x00, 0x00


	//----- nvinfo : EIATTR_MERCURY_ISA_VERSION
	.align		4
.L_27:
        /*0048*/ 	.byte	0x03, 0x5f
        /*004a*/ 	.short	0x0101


	//----- nvinfo : EIATTR_INT_WARP_WIDE_INSTR_OFFSETS
	.align		4
        /*004c*/ 	.byte	0x04, 0x31
        /*004e*/ 	.short	(.L_29 - .L_28)


	//   ....[0]....
.L_28:
        /*0050*/ 	.word	0x00000420


	//   ....[1]....
        /*0054*/ 	.word	0x00000440


	//   ....[2]....
        /*0058*/ 	.word	0x000004c0


	//   ....[3]....
        /*005c*/ 	.word	0x000004d0


	//   ....[4]....
        /*0060*/ 	.word	0x000004e0


	//   ....[5]....
        /*0064*/ 	.word	0x00000500


	//   ....[6]....
        /*0068*/ 	.word	0x00000590


	//   ....[7]....
        /*006c*/ 	.word	0x000005b0


	//----- nvinfo : EIATTR_COOP_GROUP_MASK_REGIDS
	.align		4
.L_29:
        /*0070*/ 	.byte	0x04, 0x29
        /*0072*/ 	.short	(.L_31 - .L_30)


	//   ....[0]....
.L_30:
        /*0074*/ 	.word	0xffffffff


	//   ....[1]....
        /*0078*/ 	.word	0xffffffff


	//   ....[2]....
        /*007c*/ 	.word	0xffffffff


	//   ....[3]....
        /*0080*/ 	.word	0xffffffff


	//   ....[4]....
        /*0084*/ 	.word	0xffffffff


	//   ....[5]....
        /*0088*/ 	.word	0xffffffff


	//----- nvinfo : EIATTR_COOP_GROUP_INSTR_OFFSETS
	.align		4
.L_31:
        /*008c*/ 	.byte	0x04, 0x28
        /*008e*/ 	.short	(.L_33 - .L_32)


	//   ....[0]....
.L_32:
        /*0090*/ 	.word	0x00000070


	//   ....[1]....
        /*0094*/ 	.word	0x00000080


	//   ....[2]....
        /*0098*/ 	.word	0x00000140


	//   ....[3]....
        /*009c*/ 	.word	0x00000310


	//   ....[4]....
        /*00a0*/ 	.word	0x00000350


	//   ....[5]....
        /*00a4*/ 	.word	0x000003a0


	//----- nvinfo : EIATTR_REG_RECONFIG
	.align		4
.L_33:
        /*00a8*/ 	.byte	0x01, 0x54
	.zero		2


	//----- nvinfo : EIATTR_SYSCALL_OFFSETS
	.align		4
        /*00ac*/ 	.byte	0x04, 0x46
        /*00ae*/ 	.short	(.L_35 - .L_34)


	//   ....[0]....
.L_34:
        /*00b0*/ 	.word	0x000015c0


	//----- nvinfo : EIATTR_MBARRIER_INSTR_OFFSETS
	.align		4
.L_35:
        /*00b4*/ 	.byte	0x04, 0x39
        /*00b6*/ 	.short	(.L_37 - .L_36)


	//   ....[0]....
.L_36:
        /*00b8*/ 	.word	0x00000240
        /*00bc*/ 	.word	0x000000ff
        /*00c0*/ 	.word	0x00000000
        /*00c4*/ 	.short	0x0100
        /*00c6*/ 	.byte	0x08
	.zero		1


	//   ....[1]....
        /*00c8*/ 	.word	0x00000250
        /*00cc*/ 	.word	0x000000ff
        /*00d0*/ 	.word	0x00000030
        /*00d4*/ 	.short	0x0100
        /*00d6*/ 	.byte	0x08
	.zero		1


	//   ....[2]....
        /*00d8*/ 	.word	0x00000260
        /*00dc*/ 	.word	0x000000ff
        /*00e0*/ 	.word	0x00000008
        /*00e4*/ 	.short	0x0100
        /*00e6*/ 	.byte	0x08
	.zero		1


	//   ....[3]....
        /*00e8*/ 	.word	0x00000270
        /*00ec*/ 	.word	0x000000ff
        /*00f0*/ 	.word	0x00000038
        /*00f4*/ 	.short	0x0100
        /*00f6*/ 	.byte	0x08
	.zero		1


	//   ....[4]....
        /*00f8*/ 	.word	0x00000280
        /*00fc*/ 	.word	0x000000ff
        /*0100*/ 	.word	0x00000010
        /*0104*/ 	.short	0x0100
        /*0106*/ 	.byte	0x08
	.zero		1


	//   ....[5]....
        /*0108*/ 	.word	0x00000290
        /*010c*/ 	.word	0x000000ff
        /*0110*/ 	.word	0x00000040
        /*0114*/ 	.short	0x0100
        /*0116*/ 	.byte	0x08
	.zero		1


	//   ....[6]....
        /*0118*/ 	.word	0x000002a0
        /*011c*/ 	.word	0x000000ff
        /*0120*/ 	.word	0x00000018
        /*0124*/ 	.short	0x0100
        /*0126*/ 	.byte	0x08
	.zero		1


	//   ....[7]....
        /*0128*/ 	.word	0x000002b0
        /*012c*/ 	.word	0x000000ff
        /*0130*/ 	.word	0x00000048
        /*0134*/ 	.short	0x0100
        /*0136*/ 	.byte	0x08
	.zero		1


	//   ....[8]....
        /*0138*/ 	.word	0x000002c0
        /*013c*/ 	.word	0x000000ff
        /*0140*/ 	.word	0x00000020
        /*0144*/ 	.short	0x0100
        /*0146*/ 	.byte	0x08
	.zero		1


	//   ....[9]....
        /*0148*/ 	.word	0x000002d0
        /*014c*/ 	.word	0x000000ff
        /*0150*/ 	.word	0x00000050
        /*0154*/ 	.short	0x0100
        /*0156*/ 	.byte	0x08
	.zero		1


	//   ....[10]....
        /*0158*/ 	.word	0x000002e0
        /*015c*/ 	.word	0x000000ff
        /*0160*/ 	.word	0x00000028
        /*0164*/ 	.short	0x0100
        /*0166*/ 	.byte	0x08
	.zero		1


	//   ....[11]....
        /*0168*/ 	.word	0x000002f0
        /*016c*/ 	.word	0x000000ff
        /*0170*/ 	.word	0x00000058
        /*0174*/ 	.short	0x0100
        /*0176*/ 	.byte	0x08
	.zero		1


	//   ....[12]....
        /*0178*/ 	.word	0x000005f0
        /*017c*/ 	.word	0x000000ff
        /*0180*/ 	.word	0x00000090
        /*0184*/ 	.short	0x0100
        /*0186*/ 	.byte	0x08
	.zero		1


	//   ....[13]....
        /*0188*/ 	.word	0x00000660
        /*018c*/ 	.word	0x000000ff
        /*0190*/ 	.word	0x00000098
        /*0194*/ 	.short	0x0100
        /*0196*/ 	.byte	0x08
	.zero		1


	//   ....[14]....
        /*0198*/ 	.word	0x00000680
        /*019c*/ 	.word	0x000000ff
        /*01a0*/ 	.word	0x00000070
        /*01a4*/ 	.short	0x0100
        /*01a6*/ 	.byte	0x09
	.zero		1


	//   ....[15]....
        /*01a8*/ 	.word	0x00000690
        /*01ac*/ 	.word	0x000000ff
        /*01b0*/ 	.word	0x00000078
        /*01b4*/ 	.short	0x0100
        /*01b6*/ 	.byte	0x09
	.zero		1


	//   ....[16]....
        /*01b8*/ 	.word	0x000006a0
        /*01bc*/ 	.word	0x000000ff
        /*01c0*/ 	.word	0x00000080
        /*01c4*/ 	.short	0x0100
        /*01c6*/ 	.byte	0x09
	.zero		1


	//   ....[17]....
        /*01c8*/ 	.word	0x000006b0
        /*01cc*/ 	.word	0x000000ff
        /*01d0*/ 	.word	0x00000088
        /*01d4*/ 	.short	0x0100
        /*01d6*/ 	.byte	0x09
	.zero		1


	//   ....[18]....
        /*01d8*/ 	.word	0x000014a0
        /*01dc*/ 	.word	0x0000008d
        /*01e0*/ 	.word	0x00000000
        /*01e4*/ 	.short	0x010a
        /*01e6*/ 	.byte	0x29
	.zero		1


	//   ....[19]....
        /*01e8*/ 	.word	0x00001640
        /*01ec*/ 	.word	0x00000003
        /*01f0*/ 	.word	0x00000000
        /*01f4*/ 	.short	0x010a
        /*01f6*/ 	.byte	0x3f
	.zero		1


	//   ....[20]....
        /*01f8*/ 	.word	0x000016a0
        /*01fc*/ 	.word	0x00000003
        /*0200*/ 	.word	0x00000000
        /*0204*/ 	.short	0x010a
        /*0206*/ 	.byte	0x3f
	.zero		1


	//   ....[21]....
        /*0208*/ 	.word	0x000023a0
        /*020c*/ 	.word	0x000000ff
        /*0210*/ 	.word	0x00000000
        /*0214*/ 	.short	0x010a
        /*0216*/ 	.byte	0x08
	.zero		1


	//   ....[22]....
        /*0218*/ 	.word	0x000023e0
        /*021c*/ 	.word	0x000000ff
        /*0220*/ 	.word	0x00000000
        /*0224*/ 	.short	0x010a
        /*0226*/ 	.byte	0x08
	.zero		1


	//   ....[23]....
        /*0228*/ 	.word	0x00002f40
        /*022c*/ 	.word	0x000000ff
        /*0230*/ 	.word	0x00000000
        /*0234*/ 	.short	0x0101
        /*0236*/ 	.byte	0x08
	.zero		1


	//   ....[24]....
        /*0238*/ 	.word	0x00003030
        /*023c*/ 	.word	0x0000008e
        /*0240*/ 	.word	0x00000000
        /*0244*/ 	.short	0x0101
        /*0246*/ 	.byte	0x2a
	.zero		1


	//   ....[25]....
        /*0248*/ 	.word	0x00003100
        /*024c*/ 	.word	0x000000ff
        /*0250*/ 	.word	0x00000000
        /*0254*/ 	.short	0x0101
        /*0256*/ 	.byte	0x06
	.zero		1


	//   ....[26]....
        /*0258*/ 	.word	0x000031b0
        /*025c*/ 	.word	0x0000008d
        /*0260*/ 	.word	0x00000010
        /*0264*/ 	.short	0x010a
        /*0266*/ 	.byte	0x29
	.zero		1


	//   ....[27]....
        /*0268*/ 	.word	0x0000a6e0
        /*026c*/ 	.word	0x00000090
        /*0270*/ 	.word	0x00000000
        /*0274*/ 	.short	0x0101
        /*0276*/ 	.byte	0x2a
	.zero		1


	//   ....[28]....
        /*0278*/ 	.word	0x0000b040
        /*027c*/ 	.word	0x0000000a
        /*0280*/ 	.word	0x00000030
        /*0284*/ 	.short	0x010a
        /*0286*/ 	.byte	0x3f
	.zero		1


	//   ....[29]....
        /*0288*/ 	.word	0x0000b3e0
        /*028c*/ 	.word	0x00000005
        /*0290*/ 	.word	0x00000098
        /*0294*/ 	.short	0x0101
        /*0296*/ 	.byte	0x3f
	.zero		1


	//   ....[30]....
        /*0298*/ 	.word	0x0000bb60
        /*029c*/ 	.word	0x00000009
        /*02a0*/ 	.word	0x00000000
        /*02a4*/ 	.short	0x010a
        /*02a6*/ 	.byte	0x3f
	.zero		1


	//   ....[31]....
        /*02a8*/ 	.word	0x0000bbe0
        /*02ac*/ 	.word	0x00000008
        /*02b0*/ 	.word	0x00000000
        /*02b4*/ 	.short	0x010a
        /*02b6*/ 	.byte	0x3f
	.zero		1


	//   ....[32]....
        /*02b8*/ 	.word	0x0000bc70
        /*02bc*/ 	.word	0x00000009
        /*02c0*/ 	.word	0x00000000
        /*02c4*/ 	.short	0x010a
        /*02c6*/ 	.byte	0x3f
	.zero		1


	//   ....[33]....
        /*02c8*/ 	.word	0x0000bd00
        /*02cc*/ 	.word	0x00000008
        /*02d0*/ 	.word	0x00000000
        /*02d4*/ 	.short	0x010a
        /*02d6*/ 	.byte	0x3f
	.zero		1


	//   ....[34]....
        /*02d8*/ 	.word	0x0000bd90
        /*02dc*/ 	.word	0x0000000b
        /*02e0*/ 	.word	0x00000000
        /*02e4*/ 	.short	0x010a
        /*02e6*/ 	.byte	0x3f
	.zero		1


	//   ....[35]....
        /*02e8*/ 	.word	0x0000be20
        /*02ec*/ 	.word	0x00000003
        /*02f0*/ 	.word	0x00000000
        /*02f4*/ 	.short	0x010a
        /*02f6*/ 	.byte	0x3f
	.zero		1


	//   ....[36]....
        /*02f8*/ 	.word	0x0000be80
        /*02fc*/ 	.word	0x0000008f
        /*0300*/ 	.word	0x00000000
        /*0304*/ 	.short	0x010a
        /*0306*/ 	.byte	0x3f
	.zero		1


	//   ....[37]....
        /*0308*/ 	.word	0x0000bed0
        /*030c*/ 	.word	0x00000003
        /*0310*/ 	.word	0x00000000
        /*0314*/ 	.short	0x010a
        /*0316*/ 	.byte	0x3f
	.zero		1


	//   ....[38]....
        /*0318*/ 	.word	0x0000bf30
        /*031c*/ 	.word	0x00000004
        /*0320*/ 	.word	0x00000000
        /*0324*/ 	.short	0x010a
        /*0326*/ 	.byte	0x3f
	.zero		1


	//   ....[39]....
        /*0328*/ 	.word	0x0000bf80
        /*032c*/ 	.word	0x0000008f
        /*0330*/ 	.word	0x00000010
        /*0334*/ 	.short	0x010a
        /*0336*/ 	.byte	0x3f
	.zero		1


	//   ....[40]....
        /*0338*/ 	.word	0x0000c050
        /*033c*/ 	.word	0x0000000a
        /*0340*/ 	.word	0x00000030
        /*0344*/ 	.short	0x010a
        /*0346*/ 	.byte	0x3f
	.zero		1


	//   ....[41]....
        /*0348*/ 	.word	0x0000c120
        /*034c*/ 	.word	0x00000009
        /*0350*/ 	.word	0x00000000
        /*0354*/ 	.short	0x010a
        /*0356*/ 	.byte	0x3f
	.zero		1


	//   ....[42]....
        /*0358*/ 	.word	0x0000c170
        /*035c*/ 	.word	0x00000008
        /*0360*/ 	.word	0x00000000
        /*0364*/ 	.short	0x010a
        /*0366*/ 	.byte	0x3f
	.zero		1


	//   ....[43]....
        /*0368*/ 	.word	0x0000c1c0
        /*036c*/ 	.word	0x00000009
        /*0370*/ 	.word	0x00000000
        /*0374*/ 	.short	0x010a
        /*0376*/ 	.byte	0x3f
	.zero		1


	//   ....[44]....
        /*0378*/ 	.word	0x0000c210
        /*037c*/ 	.word	0x00000008
        /*0380*/ 	.word	0x00000000
        /*0384*/ 	.short	0x010a
        /*0386*/ 	.byte	0x3f
	.zero		1


	//   ....[45]....
        /*0388*/ 	.word	0x0000c260
        /*038c*/ 	.word	0x0000000b
        /*0390*/ 	.word	0x00000000
        /*0394*/ 	.short	0x010a
        /*0396*/ 	.byte	0x3f
	.zero		1


	//----- nvinfo : EIATTR_NUM_MBARRIERS
	.align		4
.L_37:
        /*0398*/ 	.byte	0x03, 0x38
        /*039a*/ 	.short	0x0012


	//----- nvinfo : EIATTR_EXIT_INSTR_OFFSETS
	.align		4
        /*039c*/ 	.byte	0x04, 0x1c
        /*039e*/ 	.short	(.L_39 - .L_38)


	//   ....[0]....
.L_38:
        /*03a0*/ 	.word	0x000011c0


	//   ....[1]....
        /*03a4*/ 	.word	0x00001220


	//   ....[2]....
        /*03a8*/ 	.word	0x0000ad70


	//   ....[3]....
        /*03ac*/ 	.word	0x0000ada0


	//   ....[4]....
        /*03b0*/ 	.word	0x0000be70


	//----- nvinfo : EIATTR_MAX_THREADS
	.align		4
.L_39:
        /*03b4*/ 	.byte	0x04, 0x05
        /*03b6*/ 	.short	(.L_41 - .L_40)
.L_40:
        /*03b8*/ 	.word	0x00000180
        /*03bc*/ 	.word	0x00000001
        /*03c0*/ 	.word	0x00000001


	//----- nvinfo : EIATTR_CRS_STACK_SIZE
	.align		4
.L_41:
        /*03c4*/ 	.byte	0x04, 0x1e
        /*03c6*/ 	.short	(.L_43 - .L_42)
.L_42:
        /*03c8*/ 	.word	0x00000000


	//----- nvinfo : EIATTR_CBANK_PARAM_SIZE
	.align		4
.L_43:
        /*03cc*/ 	.byte	0x03, 0x19
        /*03ce*/ 	.short	0x0470


	//----- nvinfo : EIATTR_PARAM_CBANK
	.align		4
        /*03d0*/ 	.byte	0x04, 0x0a
        /*03d2*/ 	.short	(.L_45 - .L_44)
	.align		4
.L_44:
        /*03d4*/ 	.word	index@(.nv.constant0._ZN7cutlass13device_kernelINS_4gemm6kernel13GemmUniversalIN4cute5tupleIJiiiiEEENS1_10collective13CollectiveMmaINS1_34MainloopSm90TmaGmmaWarpSpecializedILi6ENS5_IJNS4_1CILi1EEESB_SB_EEENS1_32KernelTmaWarpSpecializedPingpongEEENS5_IJNSA_ILi64EEENSA_ILi224EEESF_EEENS_6half_tENS5_IJlSB_lEEESI_SJ_NS4_8TiledMMAINS4_8MMA_AtomIJNS4_4SM904GMMA25MMA_64x32x16_F32F16F16_SSILNSN_5MajorE0ELSP_0ELNSN_7ScaleInE1ELSQ_1EEEEEENS4_6LayoutISC_NS5_IJNSA_ILi0EEESU_SU_EEEEENS5_IJNS4_10UnderscoreESX_SX_EEEEENS4_13SM90_TMA_LOADENS4_14ComposedLayoutINS4_7SwizzleILi3ELi4ELi3EEENS4_18smem_ptr_flag_bitsILi16EEENST_INS5_IJNSA_ILi8EEESF_EEENS5_IJSF_SB_EEEEEEEvNS4_8identityES10_S1A_vS1B_EENS_8epilogue10collective6detail29Sm90TmaWarpSpecializedAdapterINS1E_15DefaultEpilogueISI_SJ_SJ_NS1D_6thread17LinearCombinationISI_Li1EffLNS1I_9ScaleType4KindE0ELNS_15FloatRoundStyleE2ESI_EENS1_15EpilogueDefaultEEEEEvvEEEEvNT_6ParamsE)
        /*03d8*/ 	.short	0x0210
        /*03da*/ 	.short	0x0470


	//----- nvinfo : EIATTR_SW_WAR
	.align		4
.L_45:
        /*03dc*/ 	.byte	0x04, 0x36
        /*03de*/ 	.short	(.L_47 - .L_46)
.L_46:
        /*03e0*/ 	.word	0x00000008
.L_47:


//--------------------- .nv.callgraph             --------------------------
	.section	.nv.callgraph,"",@"SHT_CUDA_CALLGRAPH"
	.align	4
	.sectionentsize	8
	.align		4
        /*0000*/ 	.word	0x00000000
	.align		4
        /*0004*/ 	.word	0xffffffff
	.align		4
        /*0008*/ 	.word	index@(_ZN7cutlass13device_kernelINS_4gemm6kernel13GemmUniversalIN4cute5tupleIJiiiiEEENS1_10collective13CollectiveMmaINS1_34MainloopSm90TmaGmmaWarpSpecializedILi6ENS5_IJNS4_1CILi1EEESB_SB_EEENS1_32KernelTmaWarpSpecializedPingpongEEENS5_IJNSA_ILi64EEENSA_ILi224EEESF_EEENS_6half_tENS5_IJlSB_lEEESI_SJ_NS4_8TiledMMAINS4_8MMA_AtomIJNS4_4SM904GMMA25MMA_64x32x16_F32F16F16_SSILNSN_5MajorE0ELSP_0ELNSN_7ScaleInE1ELSQ_1EEEEEENS4_6LayoutISC_NS5_IJNSA_ILi0EEESU_SU_EEEEENS5_IJNS4_10UnderscoreESX_SX_EEEEENS4_13SM90_TMA_LOADENS4_14ComposedLayoutINS4_7SwizzleILi3ELi4ELi3EEENS4_18smem_ptr_flag_bitsILi16EEENST_INS5_IJNSA_ILi8EEESF_EEENS5_IJSF_SB_EEEEEEEvNS4_8identityES10_S1A_vS1B_EENS_8epilogue10collective6detail29Sm90TmaWarpSpecializedAdapterINS1E_15DefaultEpilogueISI_SJ_SJ_NS1D_6thread17LinearCombinationISI_Li1EffLNS1I_9ScaleType4KindE0ELNS_15FloatRoundStyleE2ESI_EENS1_15EpilogueDefaultEEEEEvvEEEEvNT_6ParamsE)
	.align		4
        /*000c*/ 	.word	index@(__assertfail)
	.align		4
        /*0010*/ 	.word	0x00000000
	.align		4
        /*0014*/ 	.word	0xfffffffe
	.align		4
        /*0018*/ 	.word	0x00000000
	.align		4
        /*001c*/ 	.word	0xfffffffd
	.align		4
        /*0020*/ 	.word	0x00000000
	.align		4
        /*0024*/ 	.word	0xfffffffc


//--------------------- .nv.constant4             --------------------------
	.section	.nv.constant4,"a",@progbits
	.align	8
	.align		8
.nv.constant4:
        /*0000*/ 	.dword	__assertfail
	.align		8
        /*0008*/ 	.dword	__unnamed_1
	.align		8
        /*0010*/ 	.dword	_ZN40_INTERNAL_281ac33d_4_k_cu_8eec453c_115504cuda3std3__45__cpo5beginE
	.align		8
        /*0018*/ 	.dword	_ZN40_INTERNAL_281ac33d_4_k_cu_8eec453c_115504cuda3std3__45__cpo3endE
	.align		8
        /*0020*/ 	.dword	_ZN40_INTERNAL_281ac33d_4_k_cu_8eec453c_115504cuda3std3__45__cpo6cbeginE
	.align		8
        /*0028*/ 	.dword	_ZN40_INTERNAL_281ac33d_4_k_cu_8eec453c_115504cuda3std3__45__cpo4cendE
	.align		8
        /*0030*/ 	.dword	_ZN40_INTERNAL_281ac33d_4_k_cu_8eec453c_115504cuda3std3__442_GLOBAL__N__281ac33d_4_k_cu_8eec453c_115506ignoreE
	.align		8
        /*0038*/ 	.dword	_ZN40_INTERNAL_281ac33d_4_k_cu_8eec453c_115504cuda3std3__419piecewise_constructE
	.align		8
        /*0040*/ 	.dword	_ZN40_INTERNAL_281ac33d_4_k_cu_8eec453c_115504cuda3std3__48in_placeE
	.align		8
        /*0048*/ 	.dword	_ZN40_INTERNAL_281ac33d_4_k_cu_8eec453c_115504cuda3std6ranges3__45__cpo4swapE
	.align		8
        /*0050*/ 	.dword	_ZN40_INTERNAL_281ac33d_4_k_cu_8eec453c_115504cuda3std6ranges3__45__cpo9iter_moveE
	.align		8
        /*0058*/ 	.dword	_ZN40_INTERNAL_281ac33d_4_k_cu_8eec453c_115504cute7productE
	.align		8
        /*0060*/ 	.dword	_ZN40_INTERNAL_281ac33d_4_k_cu_8eec453c_115504cute1_E
	.align		8
        /*0068*/ 	.dword	$str$22
	.align		8
        /*0070*/ 	.dword	$str$23


//--------------------- .text._ZN7cutlass13device_kernelINS_4gemm6kernel13GemmUniversalIN4cute5tupleIJiiiiEEENS1_10collective13CollectiveMmaINS1_34MainloopSm90TmaGmmaWarpSpecializedILi6ENS5_IJNS4_1CILi1EEESB_SB_EEENS1_32KernelTmaWarpSpecializedPingpongEEENS5_IJNSA_ILi64EEENSA_ILi224EEESF_EEENS_6half_tENS5_IJlSB_lEEESI_SJ_NS4_8TiledMMAINS4_8MMA_AtomIJNS4_4SM904GMMA25MMA_64x32x16_F32F16F16_SSILNSN_5MajorE0ELSP_0ELNSN_7ScaleInE1ELSQ_1EEEEEENS4_6LayoutISC_NS5_IJNSA_ILi0EEESU_SU_EEEEENS5_IJNS4_10UnderscoreESX_SX_EEEEENS4_13SM90_TMA_LOADENS4_14ComposedLayoutINS4_7SwizzleILi3ELi4ELi3EEENS4_18smem_ptr_flag_bitsILi16EEENST_INS5_IJNSA_ILi8EEESF_EEENS5_IJSF_SB_EEEEEEEvNS4_8identityES10_S1A_vS1B_EENS_8epilogue10collective6detail29Sm90TmaWarpSpecializedAdapterINS1E_15DefaultEpilogueISI_SJ_SJ_NS1D_6thread17LinearCombinationISI_Li1EffLNS1I_9ScaleType4KindE0ELNS_15FloatRoundStyleE2ESI_EENS1_15EpilogueDefaultEEEEEvvEEEEvNT_6ParamsE --------------------------
	.section	.text._ZN7cutlass13device_kernelINS_4gemm6kernel13GemmUniversalIN4cute5tupleIJiiiiEEENS1_10collective13CollectiveMmaINS1_34MainloopSm90TmaGmmaWarpSpecializedILi6ENS5_IJNS4_1CILi1EEESB_SB_EEENS1_32KernelTmaWarpSpecializedPingpongEEENS5_IJNSA_ILi64EEENSA_ILi224EEESF_EEENS_6half_tENS5_IJlSB_lEEESI_SJ_NS4_8TiledMMAINS4_8MMA_AtomIJNS4_4SM904GMMA25MMA_64x32x16_F32F16F16_SSILNSN_5MajorE0ELSP_0ELNSN_7ScaleInE1ELSQ_1EEEEEENS4_6LayoutISC_NS5_IJNSA_ILi0EEESU_SU_EEEEENS5_IJNS4_10UnderscoreESX_SX_EEEEENS4_13SM90_TMA_LOADENS4_14ComposedLayoutINS4_7SwizzleILi3ELi4ELi3EEENS4_18smem_ptr_flag_bitsILi16EEENST_INS5_IJNSA_ILi8EEESF_EEENS5_IJSF_SB_EEEEEEEvNS4_8identityES10_S1A_vS1B_EENS_8epilogue10collective6detail29Sm90TmaWarpSpecializedAdapterINS1E_15DefaultEpilogueISI_SJ_SJ_NS1D_6thread17LinearCombinationISI_Li1EffLNS1I_9ScaleType4KindE0ELNS_15FloatRoundStyleE2ESI_EENS1_15EpilogueDefaultEEEEEvvEEEEvNT_6ParamsE,"ax",@progbits
	.align	128
.text._ZN7cutlass13device_kernelINS_4gemm6kernel13GemmUniversalIN4cute5tupleIJiiiiEEENS1_10collective13CollectiveMmaINS1_34MainloopSm90TmaGmmaWarpSpecializedILi6ENS5_IJNS4_1CILi1EEESB_SB_EEENS1_32KernelTmaWarpSpecializedPingpongEEENS5_IJNSA_ILi64EEENSA_ILi224EEESF_EEENS_6half_tENS5_IJlSB_lEEESI_SJ_NS4_8TiledMMAINS4_8MMA_AtomIJNS4_4SM904GMMA25MMA_64x32x16_F32F16F16_SSILNSN_5MajorE0ELSP_0ELNSN_7ScaleInE1ELSQ_1EEEEEENS4_6LayoutISC_NS5_IJNSA_ILi0EEESU_SU_EEEEENS5_IJNS4_10UnderscoreESX_SX_EEEEENS4_13SM90_TMA_LOADENS4_14ComposedLayoutINS4_7SwizzleILi3ELi4ELi3EEENS4_18smem_ptr_flag_bitsILi16EEENST_INS5_IJNSA_ILi8EEESF_EEENS5_IJSF_SB_EEEEEEEvNS4_8identityES10_S1A_vS1B_EENS_8epilogue10collective6detail29Sm90TmaWarpSpecializedAdapterINS1E_15DefaultEpilogueISI_SJ_SJ_NS1D_6thread17LinearCombinationISI_Li1EffLNS1I_9ScaleType4KindE0ELNS_15FloatRoundStyleE2ESI_EENS1_15EpilogueDefaultEEEEEvvEEEEvNT_6ParamsE:
        .type           _ZN7cutlass13device_kernelINS_4gemm6kernel13GemmUniversalIN4cute5tupleIJiiiiEEENS1_10collective13CollectiveMmaINS1_34MainloopSm90TmaGmmaWarpSpecializedILi6ENS5_IJNS4_1CILi1EEESB_SB_EEENS1_32KernelTmaWarpSpecializedPingpongEEENS5_IJNSA_ILi64EEENSA_ILi224EEESF_EEENS_6half_tENS5_IJlSB_lEEESI_SJ_NS4_8TiledMMAINS4_8MMA_AtomIJNS4_4SM904GMMA25MMA_64x32x16_F32F16F16_SSILNSN_5MajorE0ELSP_0ELNSN_7ScaleInE1ELSQ_1EEEEEENS4_6LayoutISC_NS5_IJNSA_ILi0EEESU_SU_EEEEENS5_IJNS4_10UnderscoreESX_SX_EEEEENS4_13SM90_TMA_LOADENS4_14ComposedLayoutINS4_7SwizzleILi3ELi4ELi3EEENS4_18smem_ptr_flag_bitsILi16EEENST_INS5_IJNSA_ILi8EEESF_EEENS5_IJSF_SB_EEEEEEEvNS4_8identityES10_S1A_vS1B_EENS_8epilogue10collective6detail29Sm90TmaWarpSpecializedAdapterINS1E_15DefaultEpilogueISI_SJ_SJ_NS1D_6thread17LinearCombinationISI_Li1EffLNS1I_9ScaleType4KindE0ELNS_15FloatRoundStyleE2ESI_EENS1_15EpilogueDefaultEEEEEvvEEEEvNT_6ParamsE,@function
        .size           _ZN7cutlass13device_kernelINS_4gemm6kernel13GemmUniversalIN4cute5tupleIJiiiiEEENS1_10collective13CollectiveMmaINS1_34MainloopSm90TmaGmmaWarpSpecializedILi6ENS5_IJNS4_1CILi1EEESB_SB_EEENS1_32KernelTmaWarpSpecializedPingpongEEENS5_IJNSA_ILi64EEENSA_ILi224EEESF_EEENS_6half_tENS5_IJlSB_lEEESI_SJ_NS4_8TiledMMAINS4_8MMA_AtomIJNS4_4SM904GMMA25MMA_64x32x16_F32F16F16_SSILNSN_5MajorE0ELSP_0ELNSN_7ScaleInE1ELSQ_1EEEEEENS4_6LayoutISC_NS5_IJNSA_ILi0EEESU_SU_EEEEENS5_IJNS4_10UnderscoreESX_SX_EEEEENS4_13SM90_TMA_LOADENS4_14ComposedLayoutINS4_7SwizzleILi3ELi4ELi3EEENS4_18smem_ptr_flag_bitsILi16EEENST_INS5_IJNSA_ILi8EEESF_EEENS5_IJSF_SB_EEEEEEEvNS4_8identityES10_S1A_vS1B_EENS_8epilogue10collective6detail29Sm90TmaWarpSpecializedAdapterINS1E_15DefaultEpilogueISI_SJ_SJ_NS1D_6thread17LinearCombinationISI_Li1EffLNS1I_9ScaleType4KindE0ELNS_15FloatRoundStyleE2ESI_EENS1_15EpilogueDefaultEEEEEvvEEEEvNT_6ParamsE,(.L_x_297 - _ZN7cutlass13device_kernelINS_4gemm6kernel13GemmUniversalIN4cute5tupleIJiiiiEEENS1_10collective13CollectiveMmaINS1_34MainloopSm90TmaGmmaWarpSpecializedILi6ENS5_IJNS4_1CILi1EEESB_SB_EEENS1_32KernelTmaWarpSpecializedPingpongEEENS5_IJNSA_ILi64EEENSA_ILi224EEESF_EEENS_6half_tENS5_IJlSB_lEEESI_SJ_NS4_8TiledMMAINS4_8MMA_AtomIJNS4_4SM904GMMA25MMA_64x32x16_F32F16F16_SSILNSN_5MajorE0ELSP_0ELNSN_7ScaleInE1ELSQ_1EEEEEENS4_6LayoutISC_NS5_IJNSA_ILi0EEESU_SU_EEEEENS5_IJNS4_10UnderscoreESX_SX_EEEEENS4_13SM90_TMA_LOADENS4_14ComposedLayoutINS4_7SwizzleILi3ELi4ELi3EEENS4_18smem_ptr_flag_bitsILi16EEENST_INS5_IJNSA_ILi8EEESF_EEENS5_IJSF_SB_EEEEEEEvNS4_8identityES10_S1A_vS1B_EENS_8epilogue10collective6detail29Sm90TmaWarpSpecializedAdapterINS1E_15DefaultEpilogueISI_SJ_SJ_NS1D_6thread17LinearCombinationISI_Li1EffLNS1I_9ScaleType4KindE0ELNS_15FloatRoundStyleE2ESI_EENS1_15EpilogueDefaultEEEEEvvEEEEvNT_6ParamsE)
        .other          _ZN7cutlass13device_kernelINS_4gemm6kernel13GemmUniversalIN4cute5tupleIJiiiiEEENS1_10collective13CollectiveMmaINS1_34MainloopSm90TmaGmmaWarpSpecializedILi6ENS5_IJNS4_1CILi1EEESB_SB_EEENS1_32KernelTmaWarpSpecializedPingpongEEENS5_IJNSA_ILi64EEENSA_ILi224EEESF_EEENS_6half_tENS5_IJlSB_lEEESI_SJ_NS4_8TiledMMAINS4_8MMA_AtomIJNS4_4SM904GMMA25MMA_64x32x16_F32F16F16_SSILNSN_5MajorE0ELSP_0ELNSN_7ScaleInE1ELSQ_1EEEEEENS4_6LayoutISC_NS5_IJNSA_ILi0EEESU_SU_EEEEENS5_IJNS4_10UnderscoreESX_SX_EEEEENS4_13SM90_TMA_LOADENS4_14ComposedLayoutINS4_7SwizzleILi3ELi4ELi3EEENS4_18smem_ptr_flag_bitsILi16EEENST_INS5_IJNSA_ILi8EEESF_EEENS5_IJSF_SB_EEEEEEEvNS4_8identityES10_S1A_vS1B_EENS_8epilogue10collective6detail29Sm90TmaWarpSpecializedAdapterINS1E_15DefaultEpilogueISI_SJ_SJ_NS1D_6thread17LinearCombinationISI_Li1EffLNS1I_9ScaleType4KindE0ELNS_15FloatRoundStyleE2ESI_EENS1_15EpilogueDefaultEEEEEvvEEEEvNT_6ParamsE,@"STO_CUDA_ENTRY STV_DEFAULT"
_ZN7cutlass13device_kernelINS_4gemm6kernel13GemmUniversalIN4cute5tupleIJiiiiEEENS1_10collective13CollectiveMmaINS1_34MainloopSm90TmaGmmaWarpSpecializedILi6ENS5_IJNS4_1CILi1EEESB_SB_EEENS1_32KernelTmaWarpSpecializedPingpongEEENS5_IJNSA_ILi64EEENSA_ILi224EEESF_EEENS_6half_tENS5_IJlSB_lEEESI_SJ_NS4_8TiledMMAINS4_8MMA_AtomIJNS4_4SM904GMMA25MMA_64x32x16_F32F16F16_SSILNSN_5MajorE0ELSP_0ELNSN_7ScaleInE1ELSQ_1EEEEEENS4_6LayoutISC_NS5_IJNSA_ILi0EEESU_SU_EEEEENS5_IJNS4_10UnderscoreESX_SX_EEEEENS4_13SM90_TMA_LOADENS4_14ComposedLayoutINS4_7SwizzleILi3ELi4ELi3EEENS4_18smem_ptr_flag_bitsILi16EEENST_INS5_IJNSA_ILi8EEESF_EEENS5_IJSF_SB_EEEEEEEvNS4_8identityES10_S1A_vS1B_EENS_8epilogue10collective6detail29Sm90TmaWarpSpecializedAdapterINS1E_15DefaultEpilogueISI_SJ_SJ_NS1D_6thread17LinearCombinationISI_Li1EffLNS1I_9ScaleType4KindE0ELNS_15FloatRoundStyleE2ESI_EENS1_15EpilogueDefaultEEEEEvvEEEEvNT_6ParamsE:
[----:B------:R-:W0:Y:S02]  /*0000*/  LDC R1, c[0x0][0x28] ;  /* 0x00000a00ff017b82 */ /* 0x000e240000000800 */
[----:B0-----:R-:W-:Y:S01]  /*0010*/  VIADD R1, R1, 0xfffffff8 ;  /* 0xfffffff801017836 */ /* 0x001fe20000000000 */
[----:B------:R-:W0:Y:S01]  /*0020*/  S2R R4, SR_TID.X ;  /* 0x0000000000047919 */ /* 0x000e220000002100 */
[----:B------:R-:W-:Y:S01]  /*0030*/  ELECT P0, URZ, PT ;  /* 0x00000000003f782f */ /* 0x000fe20003800000 */
[----:B------:R-:W-:Y:S01]  /*0040*/  BSSY B0, `(.L_x_0) ;  /* 0x000000f000007945 */ /* 0x000fe20003800000 */
[--C-:B0-----:R-:W-:Y:S02]  /*0050*/  SHF.R.U32.HI R0, RZ, 0x5, R4.reuse ;  /* 0x00000005ff007819 */ /* 0x101fe40000011604 */
[----:B------:R-:W-:-:S03]  /*0060*/  SHF.R.U32.HI R5, RZ, 0x7, R4 ;  /* 0x00000007ff057819 */ /* 0x000fc60000011604 */
[----:B------:R-:W0:Y:S04]  /*0070*/  SHFL.IDX PT, R2, R0, RZ, 0x1f ;  /* 0x00001fff00027589 */ /* 0x000e2800000e0000 */
[----:B------:R1:W2:Y:S01]  /*0080*/  SHFL.IDX PT, R8, R5, RZ, 0x1f ;  /* 0x00001fff05087589 */ /* 0x0002a200000e0000 */
[----:B0-----:R-:W-:-:S13]  /*0090*/  ISETP.NE.OR P0, PT, R2, RZ, !P0 ;  /* 0x000000ff0200720c */ /* 0x001fda0004705670 */
[----:B-12---:R-:W-:Y:S05]  /*00a0*/  @P0 BRA `(.L_x_1) ;  /* 0x0000000000200947 */ /* 0x006fea0003800000 */
[----:B------:R-:W-:Y:S02]  /*00b0*/  ULDC.64 UR4, c[0x0][0x198] ;  /* 0x0000660000047ab9 */ /* 0x000fe40000000a00 */
[----:B------:R-:W-:Y:S02]  /*00c0*/  UIADD3 UR6, UP0, UR4, 0xf0, URZ ;  /* 0x000000f004067890 */ /* 0x000fe4000ff1e03f */
[----:B------:R-:W-:Y:S02]  /*00d0*/  UIADD3 UR4, UP1, UR4, 0x1f0, URZ ;  /* 0x000001f004047890 */ /* 0x000fe4000ff3e03f */
[----:B------:R-:W-:Y:S02]  /*00e0*/  UIADD3.X UR7, URZ, UR5, URZ, UP0, !UPT ;  /* 0x000000053f077290 */ /* 0x000fe400087fe43f */
[----:B------:R-:W-:-:S07]  /*00f0*/  UIADD3.X UR5, URZ, UR5, URZ, UP1, !UPT ;  /* 0x000000053f057290 */ /* 0x000fce0008ffe43f */
[----:B------:R0:W-:Y:S02]  /*0100*/  UTMACCTL.PF [UR6] ;  /* 0x00000000060079b9 */ /* 0x0001e40008040000 */
[----:B------:R0:W-:Y:S02]  /*0110*/  UTMACCTL.PF [UR4] ;  /* 0x00000000040079b9 */ /* 0x0001e40008040000 */
[----:B0-----:R-:W-:Y:S01]  /*0120*/  NOP ;  /* 0x0000000000007918 */ /* 0x001fe20000000000 */
.L_x_1:
[----:B------:R-:W-:Y:S05]  /*0130*/  BSYNC B0 ;  /* 0x0000000000007941 */ /* 0x000fea0003800000 */
.L_x_0:
[----:B------:R-:W0:Y:S02]  /*0140*/  SHFL.IDX PT, R3, R0, RZ, 0x1f ;  /* 0x00001fff00037589 */ /* 0x000e2400000e0000 */
[----:B0-----:R-:W-:-:S13]  /*0150*/  ISETP.NE.AND P0, PT, R3, RZ, PT ;  /* 0x000000ff0300720c */ /* 0x001fda0003f05270 */
[----:B------:R-:W-:Y:S05]  /*0160*/  @P0 BRA `(.L_x_2) ;  /* 0x0000000000680947 */ /* 0x000fea0003800000 */
[----:B------:R-:W0:Y:S01]  /*0170*/  S2UR UR8, SR_CgaCtaId ;  /* 0x00000000000879c3 */ /* 0x000e220000008800 */
[----:B------:R-:W-:Y:S01]  /*0180*/  UMOV UR4, 0x400 ;  /* 0x0000040000047882 */ /* 0x000fe20000000000 */
[----:B------:R-:W-:Y:S01]  /*0190*/  UMOV UR5, 0x1 ;  /* 0x0000000100057882 */ /* 0x000fe20000000000 */
[----:B------:R-:W-:Y:S01]  /*01a0*/  UMOV UR6, 0x80 ;  /* 0x0000008000067882 */ /* 0x000fe20000000000 */
[----:B------:R-:W-:Y:S01]  /*01b0*/  ELECT P0, URZ, PT ;  /* 0x00000000003f782f */ /* 0x000fe20003800000 */
[----:B------:R-:W-:-:S04]  /*01c0*/  UIADD3 UR6, -UR6, 0x100000, URZ ;  /* 0x0010000006067890 */ /* 0x000fc8000fffe13f */
[----:B------:R-:W-:Y:S02]  /*01d0*/  USHF.L.U32 UR7, UR6, 0xb, URZ ;  /* 0x0000000b06077899 */ /* 0x000fe4000800063f */
[----:B------:R-:W-:Y:S02]  /*01e0*/  USHF.L.U32 UR6, UR6, 0x1, URZ ;  /* 0x0000000106067899 */ /* 0x000fe4000800063f */
[----:B0-----:R-:W-:Y:S02]  /*01f0*/  ULEA UR8, UR8, UR4, 0x18 ;  /* 0x0000000408087291 */ /* 0x001fe4000f8ec03f */
[----:B------:R-:W-:-:S04]  /*0200*/  UIADD3 UR4, -UR5, 0x100000, URZ ;  /* 0x0010000005047890 */ /* 0x000fc8000fffe13f */
[----:B------:R-:W-:Y:S02]  /*0210*/  USHF.L.U32 UR5, UR4, 0xb, URZ ;  /* 0x0000000b04057899 */ /* 0x000fe4000800063f */
[----:B------:R-:W-:Y:S01]  /*0220*/  USHF.L.U32 UR4, UR4, 0x1, URZ ;  /* 0x0000000104047899 */ /* 0x000fe2000800063f */
[----:B------:R-:W0:Y:S11]  /*0230*/  FENCE.VIEW.ASYNC.S ;  /* 0x00000000000073c6 */ /* 0x000e360000000000 */
[----:B0-----:R0:W1:Y:S01]  /*0240*/  SYNCS.EXCH.64 URZ, [UR8], UR4 ;  /* 0x00000004083f75b2 */ /* 0x0010620008000100 */
[----:B------:R0:W2:Y:S01]  /*0250*/  SYNCS.EXCH.64 URZ, [UR8+0x30], UR6 ;  /* 0x00003006083f75b2 */ /* 0x0000a20008000100 */
[----:B------:R0:W3:Y:S01]  /*0260*/  SYNCS.EXCH.64 URZ, [UR8+0x8], UR4 ;  /* 0x00000804083f75b2 */ /* 0x0000e20008000100 */
[----:B------:R0:W4:Y:S01]  /*0270*/  SYNCS.EXCH.64 URZ, [UR8+0x38], UR6 ;  /* 0x00003806083f75b2 */ /* 0x0001220008000100 */
[----:B------:R0:W0:Y:S01]  /*0280*/  SYNCS.EXCH.64 URZ, [UR8+0x10], UR4 ;  /* 0x00001004083f75b2 */ /* 0x0000220008000100 */
[----:B------:R0:W0:Y:S01]  /*0290*/  SYNCS.EXCH.64 URZ, [UR8+0x40], UR6 ;  /* 0x00004006083f75b2 */ /* 0x0000220008000100 */
[----:B------:R0:W0:Y:S01]  /*02a0*/  SYNCS.EXCH.64 URZ, [UR8+0x18], UR4 ;  /* 0x00001804083f75b2 */ /* 0x0000220008000100 */
[----:B------:R0:W0:Y:S01]  /*02b0*/  SYNCS.EXCH.64 URZ, [UR8+0x48], UR6 ;  /* 0x00004806083f75b2 */ /* 0x0000220008000100 */
[----:B------:R0:W0:Y:S01]  /*02c0*/  SYNCS.EXCH.64 URZ, [UR8+0x20], UR4 ;  /* 0x00002004083f75b2 */ /* 0x0000220008000100 */
[----:B------:R0:W0:Y:S01]  /*02d0*/  SYNCS.EXCH.64 URZ, [UR8+0x50], UR6 ;  /* 0x00005006083f75b2 */ /* 0x0000220008000100 */
[----:B------:R0:W0:Y:S01]  /*02e0*/  SYNCS.EXCH.64 URZ, [UR8+0x28], UR4 ;  /* 0x00002804083f75b2 */ /* 0x0000220008000100 */
[----:B------:R0:W0:Y:S01]  /*02f0*/  SYNCS.EXCH.64 URZ, [UR8+0x58], UR6 ;  /* 0x00005806083f75b2 */ /* 0x0000220008000100 */
[----:B------:R-:W-:Y:S01]  /*0300*/  NOP ;  /* 0x0000000000007918 */ /* 0x000fe20000000000 */
.L_x_2:
[----:B------:R-:W5:Y:S01]  /*0310*/  SHFL.IDX PT, R6, R0, RZ, 0x1f ;  /* 0x00001fff00067589 */ /* 0x000f6200000e0000 */
[----:B------:R-:W-:Y:S01]  /*0320*/  ELECT P0, URZ, PT ;  /* 0x00000000003f782f */ /* 0x000fe20003800000 */
[----:B------:R-:W-:Y:S01]  /*0330*/  NOP ;  /* 0x0000000000007918 */ /* 0x000fe20000000000 */
[----:B------:R-:W-:Y:S01]  /*0340*/  ELECT P1, URZ, PT ;  /* 0x00000000003f782f */ /* 0x000fe20003820000 */
[----:B------:R-:W1:Y:S01]  /*0350*/  SHFL.IDX PT, R3, R0, RZ, 0x1f ;  /* 0x00001fff00037589 */ /* 0x000e6200000e0000 */
[----:B0-----:R-:W-:Y:S01]  /*0360*/  UMOV UR4, 0x20 ;  /* 0x0000002000047882 */ /* 0x001fe20000000000 */
[----:B------:R-:W-:Y:S01]  /*0370*/  UMOV UR11, 0x80 ;  /* 0x00000080000b7882 */ /* 0x000fe20000000000 */
[----:B------:R-:W-:Y:S01]  /*0380*/  NOP ;  /* 0x0000000000007918 */ /* 0x000fe20000000000 */
[C---:B------:R-:W-:Y:S01]  /*0390*/  VIADD R33, R8.reuse, 0xffffffff ;  /* 0xffffffff08217836 */ /* 0x040fe20000000000 */
[----:B------:R-:W0:Y:S01]  /*03a0*/  SHFL.IDX PT, R5, R5, RZ, 0x1f ;  /* 0x00001fff05057589 */ /* 0x000e2200000e0000 */
[----:B------:R-:W-:Y:S01]  /*03b0*/  ULDC.64 UR44, c[0x0][0x208] ;  /* 0x00008200002c7ab9 */ /* 0x000fe20000000a00 */
[----:B------:R-:W-:-:S02]  /*03c0*/  ISETP.NE.AND P2, PT, R8, RZ, PT ;  /* 0x000000ff0800720c */ /* 0x000fc40003f45270 */
[----:B------:R-:W-:Y:S02]  /*03d0*/  ISETP.GE.U32.AND P3, PT, R33, 0x2, PT ;  /* 0x000000022100780c */ /* 0x000fe40003f66070 */
[----:B-----5:R-:W-:Y:S02]  /*03e0*/  ISETP.NE.OR P0, PT, R6, RZ, !P0 ;  /* 0x000000ff0600720c */ /* 0x020fe40004705670 */
[----:B-1----:R-:W-:Y:S02]  /*03f0*/  ISETP.NE.OR P1, PT, R3, RZ, !P1 ;  /* 0x000000ff0300720c */ /* 0x002fe40004f25670 */
[----:B------:R-:W-:-:S04]  /*0400*/  SHF.R.S32.HI R3, RZ, 0x1f, R2 ;  /* 0x0000001fff037819 */ /* 0x000fc80000011402 */
[----:B------:R-:W-:-:S05]  /*0410*/  LEA.HI R3, R3, R2, RZ, 0x2 ;  /* 0x0000000203037211 */ /* 0x000fca00078f10ff */
[----:B------:R-:W-:Y:S01]  /*0420*/  VOTEU.ALL UP0, P0 ;  /* 0x00000000003f7886 */ /* 0x000fe20000000000 */
[----:B------:R-:W-:Y:S01]  /*0430*/  LOP3.LUT R3, R3, 0xfffffffc, RZ, 0xc0, !PT ;  /* 0xfffffffc03037812 */ /* 0x000fe200078ec0ff */
[----:B------:R-:W-:-:S03]  /*0440*/  VOTEU.ALL UP1, P1 ;  /* 0x00000000003f7886 */ /* 0x000fc60000820000 */
[----:B------:R-:W1:Y:S01]  /*0450*/  @!UP0 S2UR UR7, SR_CgaCtaId ;  /* 0x00000000000789c3 */ /* 0x000e620000008800 */
[----:B------:R-:W-:Y:S01]  /*0460*/  @!UP0 UMOV UR6, 0x400 ;  /* 0x0000040000068882 */ /* 0x000fe20000000000 */
[----:B------:R-:W-:-:S04]  /*0470*/  @!UP0 UIADD3 UR4, -UR4, 0x100000, URZ ;  /* 0x0010000004048890 */ /* 0x000fc8000fffe13f */
[----:B------:R-:W-:Y:S02]  /*0480*/  @!UP0 USHF.L.U32 UR5, UR4, 0xb, URZ ;  /* 0x0000000b04058899 */ /* 0x000fe4000800063f */
[----:B------:R-:W-:Y:S01]  /*0490*/  @!UP0 USHF.L.U32 UR4, UR4, 0x1, URZ ;  /* 0x0000000104048899 */ /* 0x000fe2000800063f */
[----:B------:R-:W-:Y:S01]  /*04a0*/  IMAD.IADD R0, R2, 0x1, -R3 ;  /* 0x0000000102007824 */ /* 0x000fe200078e0a03 */
[----:B------:R-:W-:Y:S01]  /*04b0*/  @!UP1 UMOV UR9, 0x400 ;  /* 0x0000040000099882 */ /* 0x000fe20000000000 */
[----:B------:R-:W-:Y:S01]  /*04c0*/  VOTEU.ALL UP2, P1 ;  /* 0x00000000003f7886 */ /* 0x000fe20000840000 */
[----:B------:R-:W-:Y:S01]  /*04d0*/  VOTEU.ALL UP3, P1 ;  /* 0x00000000003f7886 */ /* 0x000fe20000860000 */
[----:B------:R-:W-:Y:S01]  /*04e0*/  VOTEU.ALL UP4, P1 ;  /* 0x00000000003f7886 */ /* 0x000fe20000880000 */
[----:B------:R-:W5:Y:S01]  /*04f0*/  @!UP1 S2UR UR10, SR_CgaCtaId ;  /* 0x00000000000a99c3 */ /* 0x000f620000008800 */
[----:B------:R-:W-:Y:S01]  /*0500*/  VOTEU.ALL UP5, P1 ;  /* 0x00000000003f7886 */ /* 0x000fe200008a0000 */
[----:B------:R-:W-:-:S04]  /*0510*/  SHF.R.S32.HI R3, RZ, 0x1f, R4 ;  /* 0x0000001fff037819 */ /* 0x000fc80000011404 */
[----:B------:R-:W-:-:S04]  /*0520*/  LEA.HI R3, R3, R4, RZ, 0x7 ;  /* 0x0000000403037211 */ /* 0x000fc800078f38ff */
[----:B------:R-:W-:-:S05]  /*0530*/  LOP3.LUT R3, R3, 0xffffff80, RZ, 0xc0, !PT ;  /* 0xffffff8003037812 */ /* 0x000fca00078ec0ff */
[----:B------:R-:W-:Y:S01]  /*0540*/  IMAD.IADD R3, R4, 0x1, -R3 ;  /* 0x0000000104037824 */ /* 0x000fe200078e0a03 */
[----:B-1----:R-:W-:Y:S02]  /*0550*/  @!UP0 ULEA UR8, UR7, UR6, 0x18 ;  /* 0x0000000607088291 */ /* 0x002fe4000f8ec03f */
[----:B------:R-:W-:-:S04]  /*0560*/  @!UP1 UIADD3 UR6, -UR11, 0x100000, URZ ;  /* 0x001000000b069890 */ /* 0x000fc8000fffe13f */
[----:B------:R-:W-:Y:S02]  /*0570*/  @!UP1 USHF.L.U32 UR7, UR6, 0xb, URZ ;  /* 0x0000000b06079899 */ /* 0x000fe4000800063f */
[----:B------:R-:W-:Y:S01]  /*0580*/  @!UP1 USHF.L.U32 UR6, UR6, 0x1, URZ ;  /* 0x0000000106069899 */ /* 0x000fe2000800063f */
[----:B------:R-:W-:Y:S01]  /*0590*/  VOTEU.ALL UP0, P0 ;  /* 0x00000000003f7886 */ /* 0x000fe20000000000 */
[----:B-----5:R-:W-:Y:S01]  /*05a0*/  @!UP1 ULEA UR9, UR10, UR9, 0x18 ;  /* 0x000000090a099291 */ /* 0x020fe2000f8ec03f */
[----:B------:R-:W-:Y:S02]  /*05b0*/  VOTEU.ALL UP1, P0 ;  /* 0x00000000003f7886 */ /* 0x000fe40000020000 */
[----:B------:R-:W-:Y:S01]  /*05c0*/  ULDC.64 UR10, c[0x0][0x598] ;  /* 0x00016600000a7ab9 */ /* 0x000fe20000000a00 */
[----:B------:R-:W-:Y:S01]  /*05d0*/  ISETP.NE.AND P0, PT, R0, 0x3, PT ;  /* 0x000000030000780c */ /* 0x000fe20003f05270 */
[----:B------:R-:W1:Y:S02]  /*05e0*/  FENCE.VIEW.ASYNC.S ;  /* 0x00000000000073c6 */ /* 0x000e640000000000 */
[----:B-1----:R1:W2:Y:S01]  /*05f0*/  @!UP0 SYNCS.EXCH.64 URZ, [UR8+0x90], UR4 ;  /* 0x00009004083f85b2 */ /* 0x0022a20008000100 */
[----:B------:R-:W-:-:S02]  /*0600*/  ISETP.NE.U32.AND P1, PT, RZ, UR10, PT ;  /* 0x0000000aff007c0c */ /* 0x000fc4000bf25070 */
[----:B------:R-:W-:Y:S02]  /*0610*/  ISETP.EQ.OR P0, PT, R0, RZ, !P0 ;  /* 0x000000ff0000720c */ /* 0x000fe40004702670 */
[----:B------:R-:W-:Y:S02]  /*0620*/  ISETP.NE.AND.EX P1, PT, RZ, UR11, PT, P1 ;  /* 0x0000000bff007c0c */ /* 0x000fe4000bf25310 */
[----:B------:R-:W-:-:S04]  /*0630*/  ISETP.EQ.AND P0, PT, R8, RZ, P0 ;  /* 0x000000ff0800720c */ /* 0x000fc80000702270 */
[----:B------:R-:W-:-:S04]  /*0640*/  SEL R16, RZ, 0x1, !P0 ;  /* 0x00000001ff107807 */ /* 0x000fc80004000000 */
[----:B------:R-:W-:Y:S01]  /*0650*/  SEL R16, R16, 0x2, P3 ;  /* 0x0000000210107807 */ /* 0x000fe20001800000 */
[----:B------:R1:W2:Y:S01]  /*0660*/  @!UP1 SYNCS.EXCH.64 URZ, [UR8+0x98], UR4 ;  /* 0x00009804083f95b2 */ /* 0x0002a20008000100 */
[----:B------:R-:W-:Y:S01]  /*0670*/  NOP ;  /* 0x0000000000007918 */ /* 0x000fe20000000000 */
[----:B------:R1:W2:Y:S01]  /*0680*/  @!UP2 SYNCS.EXCH.64 URZ, [UR9+0x70], UR6 ;  /* 0x00007006093fa5b2 */ /* 0x0002a20008000100 */
[----:B------:R1:W2:Y:S01]  /*0690*/  @!UP3 SYNCS.EXCH.64 URZ, [UR9+0x78], UR6 ;  /* 0x00007806093fb5b2 */ /* 0x0002a20008000100 */
[----:B------:R1:W2:Y:S01]  /*06a0*/  @!UP4 SYNCS.EXCH.64 URZ, [UR9+0x80], UR6 ;  /* 0x00008006093fc5b2 */ /* 0x0002a20008000100 */
[----:B------:R1:W2:Y:S01]  /*06b0*/  @!UP5 SYNCS.EXCH.64 URZ, [UR9+0x88], UR6 ;  /* 0x00008806093fd5b2 */ /* 0x0002a20008000100 */
[----:B------:R-:W-:Y:S01]  /*06c0*/  NOP ;  /* 0x0000000000007918 */ /* 0x000fe20000000000 */
[----:B--234-:R-:W-:Y:S06]  /*06d0*/  BAR.SYNC.DEFER_BLOCKING 0x0 ;  /* 0x0000000000007b1d */ /* 0x01cfec0000010000 */
[----:B01----:R-:W-:Y:S05]  /*06e0*/  @!P1 BRA `(.L_x_3) ;  /* 0x00000000001c9947 */ /* 0x003fea0003800000 */
[----:B------:R-:W0:Y:S02]  /*06f0*/  LDC.64 R6, c[0x0][0x598] ;  /* 0x00016600ff067b82 */ /* 0x000e240000000a00 */
[----:B0-----:R-:W2:Y:S02]  /*0700*/  LDG.E.64 R6, desc[UR44][R6.64] ;  /* 0x0000002c06067981 */ /* 0x001ea4000c1e1b00 */
[----:B--2---:R-:W-:-:S04]  /*0710*/  ISETP.NE.U32.AND P0, PT, R6, RZ, PT ;  /* 0x000000ff0600720c */ /* 0x004fc80003f05070 */
[----:B------:R-:W-:-:S13]  /*0720*/  ISETP.NE.AND.EX P0, PT, R7, RZ, PT, P0 ;  /* 0x000000ff0700720c */ /* 0x000fda0003f05300 */
[----:B------:R-:W-:Y:S05]  /*0730*/  @!P0 BRA `(.L_x_3) ;  /* 0x0000000000088947 */ /* 0x000fea0003800000 */
[----:B------:R1:W5:Y:S01]  /*0740*/  LD.E R136, desc[UR44][R6.64] ;  /* 0x0000002c06887980 */ /* 0x000362000c101900 */
[----:B------:R-:W-:Y:S05]  /*0750*/  BRA `(.L_x_4) ;  /* 0x0000000000247947 */ /* 0x000fea0003800000 */
.L_x_3:
[----:B------:R-:W-:Y:S02]  /*0760*/  ULDC.64 UR4, c[0x0][0x588] ;  /* 0x0001620000047ab9 */ /* 0x000fe40000000a00 */
[----:B------:R-:W-:-:S04]  /*0770*/  ISETP.NE.U32.AND P0, PT, RZ, UR4, PT ;  /* 0x00000004ff007c0c */ /* 0x000fc8000bf05070 */
[----:B------:R-:W-:-:S13]  /*0780*/  ISETP.NE.AND.EX P0, PT, RZ, UR5, PT, P0 ;  /* 0x00000005ff007c0c */ /* 0x000fda000bf05300 */
[----:B------:R-:W-:Y:S05]  /*0790*/  @!P0 BRA `(.L_x_5) ;  /* 0x00000000000c8947 */ /* 0x000fea0003800000 */
[----:B------:R-:W0:Y:S02]  /*07a0*/  LDC.64 R136, c[0x0][0x588] ;  /* 0x00016200ff887b82 */ /* 0x000e240000000a00 */
[----:B0-----:R0:W5:Y:S01]  /*07b0*/  LDG.E R136, desc[UR44][R136.64] ;  /* 0x0000002c88887981 */ /* 0x001162000c1e1900 */
[----:B------:R-:W-:Y:S05]  /*07c0*/  BRA `(.L_x_4) ;  /* 0x0000000000087947 */ /* 0x000fea0003800000 */
.L_x_5:
[----:B------:R-:W-:Y:S02]  /*07d0*/  ULDC UR4, c[0x0][0x580] ;  /* 0x0001600000047ab9 */ /* 0x000fe40000000800 */
[----:B------:R-:W-:-:S07]  /*07e0*/  IMAD.U32 R136, RZ, RZ, UR4 ;  /* 0x00000004ff887e24 */ /* 0x000fce000f8e00ff */
.L_x_4:
[----:B------:R-:W-:Y:S02]  /*07f0*/  ULDC.64 UR4, c[0x0][0x5a0] ;  /* 0x0001680000047ab9 */ /* 0x000fe40000000a00 */
[----:B------:R-:W-:-:S04]  /*0800*/  ISETP.NE.U32.AND P0, PT, RZ, UR4, PT ;  /* 0x00000004ff007c0c */ /* 0x000fc8000bf05070 */
[----:B------:R-:W-:-:S13]  /*0810*/  ISETP.NE.AND.EX P0, PT, RZ, UR5, PT, P0 ;  /* 0x00000005ff007c0c */ /* 0x000fda000bf05300 */
[----:B------:R-:W-:Y:S05]  /*0820*/  @!P0 BRA `(.L_x_6) ;  /* 0x00000000001c8947 */ /* 0x000fea0003800000 */
[----:B-1----:R-:W1:Y:S02]  /*0830*/  LDC.64 R6, c[0x0][0x5a0] ;  /* 0x00016800ff067b82 */ /* 0x002e640000000a00 */
[----:B-1----:R-:W2:Y:S02]  /*0840*/  LDG.E.64 R6, desc[UR44][R6.64] ;  /* 0x0000002c06067981 */ /* 0x002ea4000c1e1b00 */
[----:B--2---:R-:W-:-:S04]  /*0850*/  ISETP.NE.U32.AND P0, PT, R6, RZ, PT ;  /* 0x000000ff0600720c */ /* 0x004fc80003f05070 */
[----:B------:R-:W-:-:S13]  /*0860*/  ISETP.NE.AND.EX P0, PT, R7, RZ, PT, P0 ;  /* 0x000000ff0700720c */ /* 0x000fda0003f05300 */
[----:B------:R-:W-:Y:S05]  /*0870*/  @!P0 BRA `(.L_x_6) ;  /* 0x0000000000088947 */ /* 0x000fea0003800000 */
[----:B0-----:R2:W5:Y:S01]  /*0880*/  LD.E R137, desc[UR44][R6.64] ;  /* 0x0000002c06897980 */ /* 0x001562000c101900 */
[----:B------:R-:W-:Y:S05]  /*0890*/  BRA `(.L_x_7) ;  /* 0x0000000000247947 */ /* 0x000fea0003800000 */
.L_x_6:
[----:B------:R-:W-:Y:S02]  /*08a0*/  ULDC.64 UR4, c[0x0][0x590] ;  /* 0x0001640000047ab9 */ /* 0x000fe40000000a00 */
[----:B------:R-:W-:-:S04]  /*08b0*/  ISETP.NE.U32.AND P0, PT, RZ, UR4, PT ;  /* 0x00000004ff007c0c */ /* 0x000fc8000bf05070 */
[----:B------:R-:W-:-:S13]  /*08c0*/  ISETP.NE.AND.EX P0, PT, RZ, UR5, PT, P0 ;  /* 0x00000005ff007c0c */ /* 0x000fda000bf05300 */
[----:B------:R-:W-:Y:S05]  /*08d0*/  @!P0 BRA `(.L_x_8) ;  /* 0x00000000000c8947 */ /* 0x000fea0003800000 */
[----:B-1----:R-:W0:Y:S02]  /*08e0*/  LDC.64 R6, c[0x0][0x590] ;  /* 0x00016400ff067b82 */ /* 0x002e240000000a00 */
[----:B0-----:R0:W5:Y:S01]  /*08f0*/  LDG.E R137, desc[UR44][R6.64] ;  /* 0x0000002c06897981 */ /* 0x001162000c1e1900 */
[----:B------:R-:W-:Y:S05]  /*0900*/  BRA `(.L_x_7) ;  /* 0x0000000000087947 */ /* 0x000fea0003800000 */
.L_x_8:
[----:B------:R-:W-:Y:S02]  /*0910*/  ULDC UR4, c[0x0][0x584] ;  /* 0x0001610000047ab9 */ /* 0x000fe40000000800 */
[----:B0-----:R-:W-:-:S07]  /*0920*/  IMAD.U32 R137, RZ, RZ, UR4 ;  /* 0x00000004ff897e24 */ /* 0x001fce000f8e00ff */
.L_x_7:
[----:B------:R-:W3:Y:S01]  /*0930*/  LDC R2, c[0x0][0x65c] ;  /* 0x00019700ff027b82 */ /* 0x000ee20000000800 */
[----:B------:R-:W4:Y:S01]  /*0940*/  S2R R14, SR_CTAID.Y ;  /* 0x00000000000e7919 */ /* 0x000f220000002600 */
[----:B------:R-:W-:Y:S01]  /*0950*/  ULDC UR6, c[0x0][0x28c] ;  /* 0x0000a30000067ab9 */ /* 0x000fe20000000800 */
[----:B------:R-:W-:Y:S01]  /*0960*/  ISETP.NE.AND P0, PT, R8, 0x2, PT ;  /* 0x000000020800780c */ /* 0x000fe20003f05270 */
[----:B------:R-:W-:Y:S01]  /*0970*/  UIADD3 UR6, UR6, 0x3f, URZ ;  /* 0x0000003f06067890 */ /* 0x000fe2000fffe03f */
[----:B012---:R-:W0:Y:S01]  /*0980*/  S2R R6, SR_CTAID.X ;  /* 0x0000000000067919 */ /* 0x007e220000002500 */
[----:B------:R-:W-:Y:S01]  /*0990*/  IMAD.MOV.U32 R7, RZ, RZ, RZ ;  /* 0x000000ffff077224 */ /* 0x000fe200078e00ff */
[----:B------:R-:W-:Y:S01]  /*09a0*/  UMOV UR36, URZ ;  /* 0x0000003f00247c82 */ /* 0x000fe20008000000 */
[----:B------:R-:W-:Y:S01]  /*09b0*/  USHF.R.S32.HI UR7, URZ, 0x1f, UR6 ;  /* 0x0000001f3f077899 */ /* 0x000fe20008011406 */
[----:B------:R-:W-:Y:S01]  /*09c0*/  UMOV UR37, URZ ;  /* 0x0000003f00257c82 */ /* 0x000fe20008000000 */
[----:B------:R-:W-:-:S02]  /*09d0*/  ULDC.64 UR8, c[0x0][0x650] ;  /* 0x0001940000087ab9 */ /* 0x000fc40000000a00 */
[----:B------:R-:W-:-:S04]  /*09e0*/  ULEA.HI UR7, UR7, UR6, URZ, 0x6 ;  /* 0x0000000607077291 */ /* 0x000fc8000f8f303f */
[----:B------:R-:W-:Y:S01]  /*09f0*/  USHF.R.S32.HI UR38, URZ, 0x6, UR7 ;  /* 0x000000063f267899 */ /* 0x000fe20008011407 */
[----:B---3--:R-:W-:-:S13]  /*0a00*/  ISETP.NE.AND P1, PT, R2, 0x1, PT ;  /* 0x000000010200780c */ /* 0x008fda0003f25270 */
[----:B------:R-:W0:Y:S01]  /*0a10*/  @P1 LDC R19, c[0x0][0x10] ;  /* 0x00000400ff131b82 */ /* 0x000e220000000800 */
[----:B----4-:R-:W-:Y:S02]  /*0a20*/  @P1 IMAD.MOV.U32 R8, RZ, RZ, R14 ;  /* 0x000000ffff081224 */ /* 0x010fe400078e000e */
[----:B------:R-:W-:Y:S02]  /*0a30*/  @P1 IMAD.MOV.U32 R9, RZ, RZ, RZ ;  /* 0x000000ffff091224 */ /* 0x000fe400078e00ff */
[----:B------:R-:W-:-:S03]  /*0a40*/  @P1 IMAD.MOV.U32 R17, RZ, RZ, RZ ;  /* 0x000000ffff111224 */ /* 0x000fc600078e00ff */
[----:B------:R-:W1:Y:S01]  /*0a50*/  @!P1 LDC R11, c[0x0][0xc] ;  /* 0x00000300ff0b9b82 */ /* 0x000e620000000800 */
[----:B------:R-:W-:Y:S01]  /*0a60*/  ULDC UR4, c[0x0][0xc] ;  /* 0x0000030000047ab9 */ /* 0x000fe20000000800 */
[----:B------:R-:W-:Y:S02]  /*0a70*/  ULDC UR5, c[0x0][0x10] ;  /* 0x0000040000057ab9 */ /* 0x000fe40000000800 */
[----:B------:R-:W-:-:S04]  /*0a80*/  UIMAD.WIDE.U32 UR4, UR4, UR5, URZ ;  /* 0x00000005040472a5 */ /* 0x000fc8000f8e003f */
[----:B------:R-:W2:Y:S01]  /*0a90*/  LDC R2, c[0x0][0x14] ;  /* 0x00000500ff027b82 */ /* 0x000ea20000000800 */
[----:B0-----:R-:W-:-:S04]  /*0aa0*/  @P1 IMAD.WIDE.U32 R18, R6, R19, R8 ;  /* 0x0000001306121225 */ /* 0x001fc800078e0008 */
[----:B------:R-:W-:Y:S02]  /*0ab0*/  @P1 IMAD.IADD R17, R19, 0x1, R17 ;  /* 0x0000000113111824 */ /* 0x000fe400078e0211 */
[----:B-1----:R-:W-:-:S04]  /*0ac0*/  @!P1 IMAD.WIDE.U32 R8, R11, R14, R6 ;  /* 0x0000000e0b089225 */ /* 0x002fc800078e0006 */
[----:B------:R-:W-:Y:S02]  /*0ad0*/  @!P1 IMAD.MOV.U32 R18, RZ, RZ, R8 ;  /* 0x000000ffff129224 */ /* 0x000fe400078e0008 */
[----:B------:R-:W-:Y:S02]  /*0ae0*/  @!P1 IMAD.MOV.U32 R17, RZ, RZ, R9 ;  /* 0x000000ffff119224 */ /* 0x000fe400078e0009 */
[----:B--2---:R-:W-:-:S04]  /*0af0*/  IMAD.WIDE.U32 R12, R2, UR4, RZ ;  /* 0x00000004020c7c25 */ /* 0x004fc8000f8e00ff */
[----:B------:R-:W-:Y:S01]  /*0b00*/  IMAD R23, R2, UR5, RZ ;  /* 0x0000000502177c24 */ /* 0x000fe2000f8e02ff */
[----:B------:R0:W-:Y:S03]  /*0b10*/  STL.64 [R1], R12 ;  /* 0x0000000c01007387 */ /* 0x0001e60000100a00 */
[----:B------:R-:W-:Y:S01]  /*0b20*/  IMAD.IADD R23, R13, 0x1, R23 ;  /* 0x000000010d177824 */ /* 0x000fe200078e0217 */
[----:B------:R-:W-:Y:S06]  /*0b30*/  @P0 BRA `(.L_x_9) ;  /* 0x0000000000200947 */ /* 0x000fec0003800000 */
[----:B------:R-:W-:Y:S01]  /*0b40*/  UISETP.GE.U32.AND UP0, UPT, UR38, 0x6, UPT ;  /* 0x000000062600788c */ /* 0x000fe2000bf06070 */
[----:B------:R-:W-:Y:S01]  /*0b50*/  IADD3 R18, P0, R18, R12, RZ ;  /* 0x0000000c12127210 */ /* 0x000fe20007f1e0ff */
[----:B------:R-:W-:Y:S01]  /*0b60*/  UIMAD.WIDE.U32 UR4, UR38, -0x55555555, URZ ;  /* 0xaaaaaaab260478a5 */ /* 0x000fe2000f8e003f */
[----:B------:R-:W-:-:S03]  /*0b70*/  UMOV UR37, URZ ;  /* 0x0000003f00257c82 */ /* 0x000fc60008000000 */
[----:B------:R-:W-:Y:S01]  /*0b80*/  USHF.R.U32.HI UR4, URZ, 0x2, UR5 ;  /* 0x000000023f047899 */ /* 0x000fe20008011605 */
[----:B------:R-:W-:-:S03]  /*0b90*/  IMAD.X R17, R23, 0x1, R17, P0 ;  /* 0x0000000117117824 */ /* 0x000fc600000e0611 */
[----:B------:R-:W-:Y:S02]  /*0ba0*/  UIMAD UR36, UR4, -0x6, UR38 ;  /* 0xfffffffa042478a4 */ /* 0x000fe4000f8e0226 */
[----:B------:R-:W-:-:S12]  /*0bb0*/  @UP0 ULOP3.LUT UR37, UR4, 0x1, URZ, 0xc0, !UPT ;  /* 0x0000000104250892 */ /* 0x000fd8000f8ec03f */
.L_x_9:
[----:B------:R-:W-:Y:S01]  /*0bc0*/  ISETP.GE.U32.AND P0, PT, R18, UR8, PT ;  /* 0x0000000812007c0c */ /* 0x000fe2000bf06070 */
[----:B------:R-:W-:Y:S01]  /*0bd0*/  IMAD.MOV.U32 R19, RZ, RZ, -0x1 ;  /* 0xffffffffff137424 */ /* 0x000fe200078e00ff */
[----:B------:R-:W-:Y:S01]  /*0be0*/  PRMT R8, RZ, 0x7610, R8 ;  /* 0x00007610ff087816 */ /* 0x000fe20000000008 */
[----:B------:R-:W-:Y:S01]  /*0bf0*/  IMAD.MOV.U32 R22, RZ, RZ, -0x1 ;  /* 0xffffffffff167424 */ /* 0x000fe200078e00ff */
[----:B------:R-:W-:Y:S01]  /*0c00*/  ISETP.GE.U32.AND.EX P0, PT, R17, UR9, PT, P0 ;  /* 0x0000000911007c0c */ /* 0x000fe2000bf06100 */
[----:B------:R-:W-:-:S12]  /*0c10*/  IMAD.MOV.U32 R2, RZ, RZ, -0x1 ;  /* 0xffffffffff027424 */ /* 0x000fd800078e00ff */
[----:B------:R-:W-:Y:S05]  /*0c20*/  @P0 BRA `(.L_x_10) ;  /* 0x00000004005c0947 */ /* 0x000fea0003800000 */
[----:B------:R-:W1:Y:S01]  /*0c30*/  LDC.64 R20, c[0x0][0x628] ;  /* 0x00018a00ff147b82 */ /* 0x000e620000000a00 */
[----:B------:R-:W-:Y:S02]  /*0c40*/  IMAD.MOV.U32 R8, RZ, RZ, R18 ;  /* 0x000000ffff087224 */ /* 0x000fe400078e0012 */
[----:B------:R-:W-:-:S05]  /*0c50*/  IMAD.MOV.U32 R9, RZ, RZ, R17 ;  /* 0x000000ffff097224 */ /* 0x000fca00078e0011 */
[----:B------:R-:W2:Y:S08]  /*0c60*/  LDC R2, c[0x0][0x630] ;  /* 0x00018c00ff027b82 */ /* 0x000eb00000000800 */
[----:B------:R-:W3:Y:S01]  /*0c70*/  LDC.64 R24, c[0x0][0x620] ;  /* 0x00018800ff187b82 */ /* 0x000ee20000000a00 */
[----:B-1----:R-:W-:-:S04]  /*0c80*/  ISETP.NE.U32.AND P0, PT, R20, RZ, PT ;  /* 0x000000ff1400720c */ /* 0x002fc80003f05070 */
[----:B------:R-:W-:-:S13]  /*0c90*/  ISETP.NE.AND.EX P0, PT, R21, RZ, PT, P0 ;  /* 0x000000ff1500720c */ /* 0x000fda0003f05300 */
[----:B--23--:R-:W-:Y:S05]  /*0ca0*/  @!P0 BRA `(.L_x_11) ;  /* 0x0000000000288947 */ /* 0x00cfea0003800000 */
[----:B0-----:R-:W0:Y:S02]  /*0cb0*/  LDC R13, c[0x0][0x634] ;  /* 0x00018d00ff0d7b82 */ /* 0x001e240000000800 */
[----:B0-----:R-:W-:-:S05]  /*0cc0*/  IADD3 R13, P0, R18, R13, RZ ;  /* 0x0000000d120d7210 */ /* 0x001fca0007f1e0ff */
[----:B------:R-:W-:-:S04]  /*0cd0*/  IMAD.X R15, RZ, RZ, R17, P0 ;  /* 0x000000ffff0f7224 */ /* 0x000fc800000e0611 */
[----:B------:R-:W-:-:S04]  /*0ce0*/  IMAD.WIDE.U32 R8, R15, R20, RZ ;  /* 0x000000140f087225 */ /* 0x000fc800078e00ff */
[----:B------:R-:W-:-:S04]  /*0cf0*/  IMAD.WIDE.U32 R10, P0, R13, R21, R8 ;  /* 0x000000150d0a7225 */ /* 0x000fc80007800008 */
[----:B------:R-:W-:-:S04]  /*0d00*/  IMAD.WIDE.U32 R8, R13, R20, RZ ;  /* 0x000000140d087225 */ /* 0x000fc800078e00ff */
[----:B------:R-:W-:Y:S01]  /*0d10*/  IMAD.X R13, RZ, RZ, RZ, P0 ;  /* 0x000000ffff0d7224 */ /* 0x000fe200000e06ff */
[----:B------:R-:W-:Y:S01]  /*0d20*/  IADD3 RZ, P0, R9, R10, RZ ;  /* 0x0000000a09ff7210 */ /* 0x000fe20007f1e0ff */
[----:B------:R-:W-:-:S04]  /*0d30*/  IMAD.MOV.U32 R12, RZ, RZ, R11 ;  /* 0x000000ffff0c7224 */ /* 0x000fc800078e000b */
[----:B------:R-:W-:-:S08]  /*0d40*/  IMAD.WIDE.U32.X R8, R15, R21, R12, P0 ;  /* 0x000000150f087225 */ /* 0x000fd000000e040c */
.L_x_11:
[-CC-:B------:R-:W-:Y:S01]  /*0d50*/  SHF.R.U64 R31, R8, R2.reuse, R9.reuse ;  /* 0x00000002081f7219 */ /* 0x180fe20000001209 */
[----:B0-----:R-:W0:Y:S01]  /*0d60*/  LDC R12, c[0x0][0x618] ;  /* 0x00018600ff0c7b82 */ /* 0x001e220000000800 */
[----:B------:R-:W-:Y:S01]  /*0d70*/  SHF.R.U32.HI R7, RZ, R2, R9 ;  /* 0x00000002ff077219 */ /* 0x000fe20000011609 */
[----:B------:R-:W-:Y:S01]  /*0d80*/  ULDC UR4, c[0x0][0x150] ;  /* 0x0000540000047ab9 */ /* 0x000fe20000000800 */
[----:B------:R-:W-:Y:S01]  /*0d90*/  IADD3 R11, P0, RZ, -R31, RZ ;  /* 0x8000001fff0b7210 */ /* 0x000fe20007f1e0ff */
[----:B------:R-:W-:Y:S01]  /*0da0*/  IMAD.MOV.U32 R19, RZ, RZ, R17 ;  /* 0x000000ffff137224 */ /* 0x000fe200078e0011 */
[----:B------:R-:W-:-:S03]  /*0db0*/  I2FP.F32.U32 R2, R6 ;  /* 0x0000000600027245 */ /* 0x000fc60000201000 */
[----:B------:R-:W1:Y:S01]  /*0dc0*/  LDC.64 R26, c[0x0][0x640] ;  /* 0x00019000ff1a7b82 */ /* 0x000e620000000a00 */
[----:B------:R-:W-:Y:S02]  /*0dd0*/  IMAD.X R13, RZ, RZ, ~R7, P0 ;  /* 0x000000ffff0d7224 */ /* 0x000fe400000e0e07 */
[----:B------:R-:W-:Y:S01]  /*0de0*/  FMUL R2, R2, UR4 ;  /* 0x0000000402027c20 */ /* 0x000fe20008400000 */
[----:B------:R-:W-:Y:S01]  /*0df0*/  IMAD.WIDE.U32 R8, R11, R24, R18 ;  /* 0x000000180b087225 */ /* 0x000fe200078e0012 */
[----:B------:R-:W-:-:S03]  /*0e00*/  ULDC UR4, c[0x0][0x154] ;  /* 0x0000550000047ab9 */ /* 0x000fc60000000800 */
[----:B------:R-:W-:Y:S01]  /*0e10*/  IMAD R10, R13, R24, RZ ;  /* 0x000000180d0a7224 */ /* 0x000fe200078e02ff */
[----:B------:R-:W2:Y:S01]  /*0e20*/  LDC R7, c[0x0][0x144] ;  /* 0x00005100ff077b82 */ /* 0x000ea20000000800 */
[----:B------:R-:W3:Y:S02]  /*0e30*/  F2I.U32.TRUNC.NTZ R2, R2 ;  /* 0x0000000200027305 */ /* 0x000ee4000020f000 */
[----:B------:R-:W-:-:S04]  /*0e40*/  IMAD R11, R11, R25, R10 ;  /* 0x000000190b0b7224 */ /* 0x000fc800078e020a */
[----:B------:R-:W-:Y:S01]  /*0e50*/  IMAD.IADD R9, R9, 0x1, R11 ;  /* 0x0000000109097824 */ /* 0x000fe200078e020b */
[----:B------:R-:W4:Y:S01]  /*0e60*/  LDC R22, c[0x0][0x608] ;  /* 0x00018200ff167b82 */ /* 0x000f220000000800 */
[----:B------:R-:W-:-:S03]  /*0e70*/  IMAD.MOV.U32 R11, RZ, RZ, -0x1 ;  /* 0xffffffffff0b7424 */ /* 0x000fc600078e00ff */
[--C-:B0-----:R-:W-:Y:S02]  /*0e80*/  SHF.R.U64 R20, R8, R12, R9.reuse ;  /* 0x0000000c08147219 */ /* 0x101fe40000001209 */
[----:B------:R-:W-:Y:S02]  /*0e90*/  I2FP.F32.U32 R8, R14 ;  /* 0x0000000e00087245 */ /* 0x000fe40000201000 */
[----:B------:R-:W0:Y:S01]  /*0ea0*/  LDC R24, c[0x0][0x658] ;  /* 0x00019600ff187b82 */ /* 0x000e220000000800 */
[----:B-1----:R-:W-:Y:S01]  /*0eb0*/  ISETP.NE.U32.AND P0, PT, R26, RZ, PT ;  /* 0x000000ff1a00720c */ /* 0x002fe20003f05070 */
[----:B---3--:R-:W-:Y:S02]  /*0ec0*/  IMAD.MOV R10, RZ, RZ, -R2 ;  /* 0x000000ffff0a7224 */ /* 0x008fe400078e0a02 */
[----:B------:R-:W-:Y:S01]  /*0ed0*/  FMUL R8, R8, UR4 ;  /* 0x0000000408087c20 */ /* 0x000fe20008400000 */
[----:B------:R-:W-:Y:S02]  /*0ee0*/  SHF.R.U32.HI R9, RZ, R12, R9 ;  /* 0x0000000cff097219 */ /* 0x000fe40000011609 */
[----:B------:R-:W-:Y:S01]  /*0ef0*/  ISETP.NE.AND.EX P0, PT, R27, RZ, PT, P0 ;  /* 0x000000ff1b00720c */ /* 0x000fe20003f05300 */
[----:B------:R1:W3:Y:S01]  /*0f00*/  F2I.U32.TRUNC.NTZ R15, R8 ;  /* 0x00000008000f7305 */ /* 0x0002e2000020f000 */
[----:B------:R-:W1:Y:S01]  /*0f10*/  LDC R19, c[0x0][0x148] ;  /* 0x00005200ff137b82 */ /* 0x000e620000000800 */
[----:B--2---:R-:W-:-:S07]  /*0f20*/  IMAD R2, R7, R10, R6 ;  /* 0x0000000a07027224 */ /* 0x004fce00078e0206 */
[----:B------:R-:W2:Y:S01]  /*0f30*/  LDC R25, c[0x0][0x600] ;  /* 0x00018000ff197b82 */ /* 0x000ea20000000800 */
[-CC-:B----4-:R-:W-:Y:S02]  /*0f40*/  SHF.R.U64 R32, R20, R22.reuse, R9.reuse ;  /* 0x0000001614207219 */ /* 0x190fe40000001209 */
[----:B------:R-:W-:Y:S01]  /*0f50*/  SHF.R.U32.HI R7, RZ, R22, R9 ;  /* 0x00000016ff077219 */ /* 0x000fe20000011609 */
[----:B------:R-:W-:-:S04]  /*0f60*/  IMAD.MOV.U32 R9, RZ, RZ, 0x1 ;  /* 0x00000001ff097424 */ /* 0x000fc800078e00ff */
[----:B------:R-:W4:Y:S01]  /*0f70*/  LDC R28, c[0x0][0x648] ;  /* 0x00019200ff1c7b82 */ /* 0x000f220000000800 */
[-C--:B0-----:R-:W-:Y:S02]  /*0f80*/  SHF.L.U32 R6, R11, R24.reuse, RZ ;  /* 0x000000180b067219 */ /* 0x081fe400000006ff */
[--C-:B------:R-:W-:Y:S02]  /*0f90*/  SHF.R.U64 R22, R32, R24, R7.reuse ;  /* 0x0000001820167219 */ /* 0x100fe40000001207 */
[----:B------:R-:W-:Y:S02]  /*0fa0*/  LOP3.LUT R13, RZ, R6, RZ, 0x33, !PT ;  /* 0x00000006ff0d7212 */ /* 0x000fe400078e33ff */
[-C--:B------:R-:W-:Y:S01]  /*0fb0*/  SHF.R.U32.HI R7, RZ, R24.reuse, R7 ;  /* 0x00000018ff077219 */ /* 0x080fe20000011607 */
[----:B------:R-:W0:Y:S01]  /*0fc0*/  LDC R29, c[0x0][0x638] ;  /* 0x00018e00ff1d7b82 */ /* 0x000e220000000800 */
[----:B------:R-:W-:Y:S01]  /*0fd0*/  SHF.L.U32 R12, R9, R24, RZ ;  /* 0x00000018090c7219 */ /* 0x000fe200000006ff */
[----:B------:R-:W-:-:S06]  /*0fe0*/  IMAD.MOV.U32 R6, RZ, RZ, R22 ;  /* 0x000000ffff067224 */ /* 0x000fcc00078e0016 */
[----:B------:R-:W0:Y:S01]  /*0ff0*/  LDC R30, c[0x0][0x610] ;  /* 0x00018400ff1e7b82 */ /* 0x000e220000000800 */
[----:B-1-3--:R-:W-:Y:S05]  /*1000*/  @!P0 BRA `(.L_x_12) ;  /* 0x0000000000288947 */ /* 0x00afea0003800000 */
[----:B------:R-:W1:Y:S02]  /*1010*/  LDC R11, c[0x0][0x64c] ;  /* 0x00019300ff0b7b82 */ /* 0x000e640000000800 */
[----:B-1----:R-:W-:-:S05]  /*1020*/  IADD3 R11, P0, R22, R11, RZ ;  /* 0x0000000b160b7210 */ /* 0x002fca0007f1e0ff */
        /* <DEDUP_REMOVED lines=8> */
.L_x_12:
[----:B----4-:R-:W-:Y:S01]  /*10b0*/  SHF.R.U64 R6, R6, R28, R7 ;  /* 0x0000001c06067219 */ /* 0x010fe20000001207 */
[----:B--2---:R-:W-:Y:S01]  /*10c0*/  VIADD R7, R25, 0xffffffff ;  /* 0xffffffff19077836 */ /* 0x004fe20000000000 */
[----:B------:R-:W-:Y:S01]  /*10d0*/  LOP3.LUT R13, R32, R13, RZ, 0xc0, !PT ;  /* 0x0000000d200d7212 */ /* 0x000fe200078ec0ff */
[----:B------:R-:W-:Y:S02]  /*10e0*/  IMAD.MOV R15, RZ, RZ, -R15 ;  /* 0x000000ffff0f7224 */ /* 0x000fe400078e0a0f */
[----:B------:R-:W-:Y:S01]  /*10f0*/  IMAD.MOV R8, RZ, RZ, -R6 ;  /* 0x000000ffff087224 */ /* 0x000fe200078e0a06 */
[----:B------:R-:W-:Y:S01]  /*1100*/  LOP3.LUT R7, R20, R7, RZ, 0xc0, !PT ;  /* 0x0000000714077212 */ /* 0x000fe200078ec0ff */
[----:B------:R-:W-:Y:S02]  /*1110*/  IMAD R13, R12, R6, R13 ;  /* 0x000000060c0d7224 */ /* 0x000fe400078e020d */
[----:B------:R-:W-:Y:S02]  /*1120*/  @P1 IMAD R2, R19, R15, R14 ;  /* 0x0000000f13021224 */ /* 0x000fe400078e020e */
[----:B0-----:R-:W-:-:S02]  /*1130*/  IMAD R6, R8, R29, R22 ;  /* 0x0000001d08067224 */ /* 0x001fc400078e0216 */
[----:B------:R-:W-:Y:S02]  /*1140*/  IMAD R2, R13, R30, R2 ;  /* 0x0000001e0d027224 */ /* 0x000fe400078e0202 */
[----:B------:R-:W-:Y:S02]  /*1150*/  IMAD R19, R6, R25, R7 ;  /* 0x0000001906137224 */ /* 0x000fe400078e0207 */
[----:B------:R-:W-:-:S03]  /*1160*/  IMAD.MOV.U32 R8, RZ, RZ, 0x1 ;  /* 0x00000001ff087424 */ /* 0x000fc600078e00ff */
[----:B------:R-:W-:Y:S02]  /*1170*/  SEL R22, R19, R2, !P1 ;  /* 0x0000000213167207 */ /* 0x000fe40004800000 */
[----:B------:R-:W-:Y:S01]  /*1180*/  SEL R19, R2, R19, !P1 ;  /* 0x0000001302137207 */ /* 0x000fe20004800000 */
[----:B------:R-:W-:-:S07]  /*1190*/  IMAD.MOV.U32 R2, RZ, RZ, R31 ;  /* 0x000000ffff027224 */ /* 0x000fce00078e001f */
.L_x_10:
[----:B------:R-:W-:Y:S05]  /*11a0*/  @!P2 BRA `(.L_x_13) ;  /* 0x0000009800f4a947 */ /* 0x000fea0003800000 */
[----:B------:R-:W-:-:S13]  /*11b0*/  ISETP.GT.U32.AND P0, PT, R33, 0x1, PT ;  /* 0x000000012100780c */ /* 0x000fda0003f04070 */
[----:B------:R-:W-:Y:S05]  /*11c0*/  @P0 EXIT ;  /* 0x000000000000094d */ /* 0x000fea0003800000 */
.L_x_14:
[----:B------:R-:W-:-:S08]  /*11d0*/  NOP ;  /* 0x0000000000007918 */ /* 0x000fd00000000000 */
[----:B------:R-:W1:Y:S02]  /*11e0*/  USETMAXREG.TRY_ALLOC.CTAPOOL UP0, 0xe8 ;  /* 0x000000e8000079c8 */ /* 0x000e640008000600 */
[----:B-1----:R-:W-:-:S13]  /*11f0*/  PLOP3.LUT P0, PT, PT, PT, UP0, 0x80, 0x0 ;  /* 0x000000000000781c */ /* 0x002fda0003f0f008 */
[----:B------:R-:W-:Y:S05]  /*1200*/  @!P0 BRA `(.L_x_14) ;  /* 0xfffffffc00f08947 */ /* 0x000fea000383ffff */
[----:B------:R-:W-:-:S13]  /*1210*/  LOP3.LUT P0, RZ, R8, 0xff, RZ, 0xc0, !PT ;  /* 0x000000ff08ff7812 */ /* 0x000fda000780c0ff */
[----:B------:R-:W-:Y:S05]  /*1220*/  @!P0 EXIT ;  /* 0x000000000000894d */ /* 0x000fea0003800000 */
[----:B------:R-:W1:Y:S01]  /*1230*/  S2UR UR4, SR_CgaCtaId ;  /* 0x00000000000479c3 */ /* 0x000e620000008800 */
[----:B------:R-:W-:Y:S01]  /*1240*/  VIADD R6, R5, 0xffffffff ;  /* 0xffffffff05067836 */ /* 0x000fe20000000000 */
[----:B------:R-:W-:Y:S01]  /*1250*/  SHF.R.S32.HI R0, RZ, 0x1f, R3 ;  /* 0x0000001fff007819 */ /* 0x000fe20000011403 */
[----:B------:R-:W-:Y:S01]  /*1260*/  UMOV UR40, 0x400 ;  /* 0x0000040000287882 */ /* 0x000fe20000000000 */
[----:B------:R-:W-:Y:S01]  /*1270*/  UISETP.LT.AND UP0, UPT, UR38, 0x1, UPT ;  /* 0x000000012600788c */ /* 0x000fe2000bf01270 */
[----:B------:R-:W-:Y:S01]  /*1280*/  LOP3.LUT R146, R16, 0x1, RZ, 0xfc, !PT ;  /* 0x0000000110927812 */ /* 0x000fe200078efcff */
[----:B------:R-:W-:Y:S01]  /*1290*/  USHF.L.U32 UR39, UR38, 0x1, URZ ;  /* 0x0000000126277899 */ /* 0x000fe2000800063f */
[----:B------:R-:W-:Y:S01]  /*12a0*/  R2UR UR41, R6 ;  /* 0x00000000062972ca */ /* 0x000fe200000e0000 */
[----:B------:R-:W-:Y:S01]  /*12b0*/  USEL UR43, UR38, 0x1, UP0 ;  /* 0x00000001262b7887 */ /* 0x000fe20008000000 */
[CC--:B------:R-:W-:Y:S02]  /*12c0*/  LEA.HI R4, R0.reuse, R3.reuse, RZ, 0x2 ;  /* 0x0000000300047211 */ /* 0x0c0fe400078f10ff */
[----:B------:R-:W-:Y:S01]  /*12d0*/  LEA.HI R0, R0, R3, RZ, 0x5 ;  /* 0x0000000300007211 */ /* 0x000fe200078f28ff */
[----:B------:R-:W-:Y:S01]  /*12e0*/  UIADD3 UR43, -UR43, UR38, URZ ;  /* 0x000000262b2b7290 */ /* 0x000fe2000fffe13f */
[----:B------:R-:W-:-:S02]  /*12f0*/  SHF.R.S32.HI R138, RZ, 0x2, R4 ;  /* 0x00000002ff8a7819 */ /* 0x000fc40000011404 */
[----:B------:R-:W-:Y:S02]  /*1300*/  SHF.R.S32.HI R5, RZ, 0x1f, R4 ;  /* 0x0000001fff057819 */ /* 0x000fe40000011404 */
[----:B------:R-:W-:Y:S02]  /*1310*/  LOP3.LUT R140, R4, 0xfffffffc, RZ, 0xc0, !PT ;  /* 0xfffffffc048c7812 */ /* 0x000fe400078ec0ff */
[----:B------:R-:W-:Y:S01]  /*1320*/  LEA.HI R5, R5, R138, RZ, 0x3 ;  /* 0x0000008a05057211 */ /* 0x000fe200078f18ff */
[----:B------:R-:W-:Y:S01]  /*1330*/  USHF.L.U32 UR41, UR41, 0x3, URZ ;  /* 0x0000000329297899 */ /* 0x000fe2000800063f */
[----:B------:R-:W-:Y:S01]  /*1340*/  ISETP.NE.AND P0, PT, R6, RZ, PT ;  /* 0x000000ff0600720c */ /* 0x000fe20003f05270 */
[----:B------:R-:W-:Y:S01]  /*1350*/  IMAD.IADD R140, R3, 0x1, -R140 ;  /* 0x00000001038c7824 */ /* 0x000fe200078e0a8c */
[----:B------:R-:W-:Y:S01]  /*1360*/  LOP3.LUT R5, R5, 0xfffffff8, RZ, 0xc0, !PT ;  /* 0xfffffff805057812 */ /* 0x000fe200078ec0ff */
[----:B-1----:R-:W-:Y:S01]  /*1370*/  ULEA UR40, UR4, UR40, 0x18 ;  /* 0x0000002804287291 */ /* 0x002fe2000f8ec03f */
[----:B------:R-:W-:Y:S01]  /*1380*/  SEL R147, RZ, 0x1, P0 ;  /* 0x00000001ff937807 */ /* 0x000fe20000000000 */
[----:B------:R-:W-:Y:S01]  /*1390*/  IMAD.U32 R142, RZ, RZ, UR41 ;  /* 0x00000029ff8e7e24 */ /* 0x000fe2000f8e00ff */
[----:B------:R-:W-:Y:S01]  /*13a0*/  ULDC UR4, c[0x0][0x284] ;  /* 0x0000a10000047ab9 */ /* 0x000fe20000000800 */
[----:B------:R-:W-:Y:S01]  /*13b0*/  IMAD.IADD R138, R138, 0x1, -R5 ;  /* 0x000000018a8a7824 */ /* 0x000fe200078e0a05 */
[----:B------:R-:W-:Y:S01]  /*13c0*/  UIADD3 UR42, UR40, 0x70, URZ ;  /* 0x00000070282a7890 */ /* 0x000fe2000fffe03f */
[----:B------:R-:W-:-:S02]  /*13d0*/  SHF.R.S32.HI R5, RZ, 0x5, R0 ;  /* 0x00000005ff057819 */ /* 0x000fc40000011400 */
[C---:B------:R-:W-:Y:S02]  /*13e0*/  LOP3.LUT R144, R142.reuse, 0x8, RZ, 0xc0, !PT ;  /* 0x000000088e907812 */ /* 0x040fe400078ec0ff */
[--C-:B------:R-:W-:Y:S01]  /*13f0*/  SHF.R.S32.HI R139, RZ, 0x1f, R138.reuse ;  /* 0x0000001fff8b7819 */ /* 0x100fe2000001148a */
[C-C-:B------:R-:W-:Y:S01]  /*1400*/  IMAD R145, R5.reuse, -0x10, -R138.reuse ;  /* 0xfffffff005917824 */ /* 0x140fe200078e0a8a */
[----:B------:R-:W-:Y:S01]  /*1410*/  LOP3.LUT R142, R142, 0x8, RZ, 0xc, !PT ;  /* 0x000000088e8e7812 */ /* 0x000fe200078e0cff */
[----:B------:R-:W-:Y:S01]  /*1420*/  IMAD.U32 R141, RZ, RZ, UR42 ;  /* 0x0000002aff8d7e24 */ /* 0x000fe2000f8e00ff */
[----:B------:R-:W-:Y:S01]  /*1430*/  LOP3.LUT R144, R144, 0x18, RZ, 0x3c, !PT ;  /* 0x0000001890907812 */ /* 0x000fe200078e3cff */
[----:B------:R-:W-:-:S04]  /*1440*/  IMAD.WIDE R138, R5, 0x10, R138 ;  /* 0x00000010058a7825 */ /* 0x000fc800078e028a */
[----:B------:R-:W-:Y:S02]  /*1450*/  VIADD R143, R141, UR41 ;  /* 0x000000298d8f7c36 */ /* 0x000fe40008000000 */
[----:B------:R-:W-:-:S07]  /*1460*/  VIADD R145, R145, UR4 ;  /* 0x0000000491917c36 */ /* 0x000fce0008000000 */
.L_x_258:
[----:B------:R-:W-:Y:S01]  /*1470*/  SHF.L.U32 R0, R147, 0x1f, RZ ;  /* 0x0000001f93007819 */ /* 0x000fe200000006ff */
[----:B------:R-:W-:Y:S02]  /*1480*/  ULDC UR4, c[0x0][0x28c] ;  /* 0x0000a30000047ab9 */ /* 0x000fe40000000800 */
[----:B------:R-:W-:Y:S01]  /*1490*/  ISETP.LT.AND P1, PT, RZ, UR4, PT ;  /* 0x00000004ff007c0c */ /* 0x000fe2000bf21270 */
[----:B------:R-:W1:Y:S02]  /*14a0*/  SYNCS.PHASECHK.TRANS64.TRYWAIT P0, [R141+UR41], R0 ;  /* 0x000000008d0075a7 */ /* 0x000e640008000169 */
[----:B-1-3--:R-:W-:Y:S10]  /*14b0*/  @!P0 BRA `(.L_x_15) ;  /* 0x000000a800708947 */ /* 0x00aff40003800000 */
.L_x_282:
[----:B------:R-:W-:Y:S05]  /*14c0*/  @P1 BRA `(.L_x_16) ;  /* 0x0000000000401947 */ /* 0x000fea0003800000 */
[----:B-1----:R-:W-:Y:S01]  /*14d0*/  MOV R0, 0x0 ;  /* 0x0000000000007802 */ /* 0x002fe20000000f00 */
[----:B------:R-:W-:Y:S01]  /*14e0*/  ULDC.64 UR4, c[0x4][0x68] ;  /* 0x01001a0000047ab9 */ /* 0x000fe20000000a00 */
[----:B------:R-:W-:Y:S01]  /*14f0*/  ULDC.64 UR6, c[0x4][0x8] ;  /* 0x0100020000067ab9 */ /* 0x000fe20000000a00 */
[----:B------:R-:W-:Y:S01]  /*1500*/  IMAD.U32 R4, RZ, RZ, UR4 ;  /* 0x00000004ff047e24 */ /* 0x000fe2000f8e00ff */
[----:B------:R1:W2:Y:S01]  /*1510*/  LDC.64 R14, c[0x4][R0] ;  /* 0x01000000000e7b82 */ /* 0x0002a20000000a00 */
[----:B------:R-:W-:Y:S01]  /*1520*/  IMAD.U32 R5, RZ, RZ, UR5 ;  /* 0x00000005ff057e24 */ /* 0x000fe2000f8e00ff */
[----:B------:R-:W-:Y:S01]  /*1530*/  ULDC.64 UR4, c[0x4][0x70] ;  /* 0x01001c0000047ab9 */ /* 0x000fe20000000a00 */
[----:B------:R-:W-:Y:S02]  /*1540*/  IMAD.U32 R10, RZ, RZ, UR6 ;  /* 0x00000006ff0a7e24 */ /* 0x000fe4000f8e00ff */
[----:B------:R-:W-:Y:S02]  /*1550*/  IMAD.U32 R6, RZ, RZ, UR4 ;  /* 0x00000004ff067e24 */ /* 0x000fe4000f8e00ff */
[----:B------:R-:W-:-:S02]  /*1560*/  IMAD.U32 R7, RZ, RZ, UR5 ;  /* 0x00000005ff077e24 */ /* 0x000fc4000f8e00ff */
[----:B------:R-:W-:Y:S02]  /*1570*/  IMAD.U32 R11, RZ, RZ, UR7 ;  /* 0x00000007ff0b7e24 */ /* 0x000fe4000f8e00ff */
[----:B------:R-:W-:Y:S02]  /*1580*/  IMAD.MOV.U32 R8, RZ, RZ, 0x1e1 ;  /* 0x000001e1ff087424 */ /* 0x000fe400078e00ff */
[----:B0-----:R-:W-:Y:S02]  /*1590*/  IMAD.MOV.U32 R12, RZ, RZ, 0x1 ;  /* 0x00000001ff0c7424 */ /* 0x001fe400078e00ff */
[----:B-1----:R-:W-:-:S07]  /*15a0*/  IMAD.MOV.U32 R13, RZ, RZ, RZ ;  /* 0x000000ffff0d7224 */ /* 0x002fce00078e00ff */
[----:B------:R-:W-:-:S07]  /*15b0*/  LEPC R20, `(.L_x_16) ;  /* 0x000000001014794e */ /* 0x000fce0000000000 */
[----:B--2--5:R-:W-:Y:S05]  /*15c0*/  CALL.ABS.NOINC R14 ;  /* 0x000000000e007343 */ /* 0x024fea0003c00000 */
.L_x_16:
[----:B------:R-:W-:-:S13]  /*15d0*/  ISETP.NE.AND P0, PT, R146, 0x3, PT ;  /* 0x000000039200780c */ /* 0x000fda0003f05270 */
[----:B------:R-:W-:Y:S05]  /*15e0*/  @!P0 BRA `(.L_x_17) ;  /* 0x0000000000048947 */ /* 0x000fea0003800000 */
[----:B------:R-:W-:Y:S01]  /*15f0*/  BPT.TRAP 0x1 ;  /* 0x000000040000795c */ /* 0x000fe20000300000 */
.L_x_17:
[----:B------:R-:W-:Y:S02]  /*1600*/  IMAD.U32 R3, RZ, RZ, UR36 ;  /* 0x00000024ff037e24 */ /* 0x000fe4000f8e00ff */
[----:B-1----:R-:W-:-:S03]  /*1610*/  IMAD.U32 R0, RZ, RZ, UR37 ;  /* 0x00000025ff007e24 */ /* 0x002fc6000f8e00ff */
[----:B------:R-:W-:Y:S02]  /*1620*/  LEA R3, R3, UR40, 0x3 ;  /* 0x0000002803037c11 */ /* 0x000fe4000f8e18ff */
[----:B------:R-:W-:-:S04]  /*1630*/  SHF.L.U32 R0, R0, 0x1f, RZ ;  /* 0x0000001f00007819 */ /* 0x000fc800000006ff */
[----:B------:R1:W2:Y:S01]  /*1640*/  SYNCS.PHASECHK.TRANS64.TRYWAIT P1, [R3+URZ], R0 ;  /* 0x00000000030075a7 */ /* 0x0002a2000802017f */
[----:B------:R-:W-:Y:S05]  /*1650*/  @!P0 BRA `(.L_x_18) ;  /* 0x0000000000048947 */ /* 0x000fea0003800000 */
[----:B------:R-:W-:Y:S01]  /*1660*/  BPT.TRAP 0x1 ;  /* 0x000000040000795c */ /* 0x000fe20000300000 */
.L_x_18:
[----:B------:R-:W-:-:S05]  /*1670*/  IMAD.U32 R4, RZ, RZ, UR43 ;  /* 0x0000002bff047e24 */ /* 0x000fca000f8e00ff */
[----:B------:R-:W-:Y:S01]  /*1680*/  ISETP.GE.AND P2, PT, R4, 0x1, PT ;  /* 0x000000010400780c */ /* 0x000fe20003f46270 */
[----:B--2---:R-:W-:-:S12]  /*1690*/  @P1 BRA `(.L_x_19) ;  /* 0x0000000000081947 */ /* 0x004fd80003800000 */
[----:B------:R-:W2:Y:S02]  /*16a0*/  SYNCS.PHASECHK.TRANS64.TRYWAIT P1, [R3+URZ], R0 ;  /* 0x00000000030075a7 */ /* 0x000ea4000802017f */
[----:B--2---:R-:W-:Y:S05]  /*16b0*/  @!P1 BRA `(.L_x_20) ;  /* 0x000000a800049947 */ /* 0x004fea0003800000 */
.L_x_19:
[----:B------:R-:W-:Y:S05]  /*16c0*/  WARPSYNC.ALL ;  /* 0x0000000000007948 */ /* 0x000fea0003800000 */
[----:B------:R-:W-:Y:S01]  /*16d0*/  UIADD3 UR4, UR40, 0x180, URZ ;  /* 0x0000018028047890 */ /* 0x000fe2000fffe03f */
[----:B------:R-:W-:Y:S01]  /*16e0*/  WARPGROUP.ARRIVE ;  /* 0x00000000000079c5 */ /* 0x000fe20000000000 */
[----:B------:R-:W-:Y:S02]  /*16f0*/  UIADD3 UR5, UR40, 0xc180, URZ ;  /* 0x0000c18028057890 */ /* 0x000fe4000fffe03f */
[----:B------:R-:W-:Y:S02]  /*1700*/  USHF.R.U32.HI UR4, URZ, 0x4, UR4 ;  /* 0x000000043f047899 */ /* 0x000fe40008011604 */
[----:B------:R-:W-:-:S02]  /*1710*/  USHF.R.U32.HI UR5, URZ, 0x4, UR5 ;  /* 0x000000043f057899 */ /* 0x000fc40008011605 */
[----:B------:R-:W-:Y:S02]  /*1720*/  ULOP3.LUT UR4, UR4, 0x3fff, URZ, 0xc0, !UPT ;  /* 0x00003fff04047892 */ /* 0x000fe4000f8ec03f */
[----:B------:R-:W-:Y:S02]  /*1730*/  ULOP3.LUT UR5, UR5, 0x3fff, URZ, 0xc0, !UPT ;  /* 0x00003fff05057892 */ /* 0x000fe4000f8ec03f */
[----:B------:R-:W-:Y:S02]  /*1740*/  ULOP3.LUT UR4, UR4, 0x10000, URZ, 0xfc, !UPT ;  /* 0x0001000004047892 */ /* 0x000fe4000f8efc3f */
[----:B------:R-:W-:Y:S02]  /*1750*/  ULOP3.LUT UR5, UR5, 0x10000, URZ, 0xfc, !UPT ;  /* 0x0001000005057892 */ /* 0x000fe4000f8efc3f */
[----:B------:R-:W-:Y:S02]  /*1760*/  ULEA UR8, UR36, UR4, 0x9 ;  /* 0x0000000424087291 */ /* 0x000fe4000f8e483f */
[----:B------:R-:W-:Y:S01]  /*1770*/  UIMAD UR6, UR36, 0x700, UR5 ;  /* 0x00000700240678a4 */ /* 0x000fe2000f8e0205 */
[----:B------:R-:W-:Y:S01]  /*1780*/  UMOV UR9, 0x40000040 ;  /* 0x4000004000097882 */ /* 0x000fe20000000000 */
[----:B------:R-:W-:-:S02]  /*1790*/  UMOV UR11, 0x40000040 ;  /* 0x40000040000b7882 */ /* 0x000fc40000000000 */
[----:B------:R-:W-:Y:S01]  /*17a0*/  UIADD3 UR14, UR6, 0x100, URZ ;  /* 0x00000100060e7890 */ /* 0x000fe2000fffe03f */
[----:B------:R-:W-:Y:S02]  /*17b0*/  UMOV UR12, UR8 ;  /* 0x00000008000c7c82 */ /* 0x000fe40008000000 */
[----:B------:R-:W-:Y:S01]  /*17c0*/  UMOV UR10, UR6 ;  /* 0x00000006000a7c82 */ /* 0x000fe20008000000 */
[----:B------:R-:W-:Y:S01]  /*17d0*/  UMOV UR13, UR9 ;  /* 0x00000009000d7c82 */ /* 0x000fe20008000000 */
[----:B------:R-:W-:Y:S01]  /*17e0*/  HGMMA.64x32x16.F32 R120, gdesc[UR8], RZ, !UPT, gsb0 ;  /* 0x00600000087879f0 */ /* 0x000fe2000c0008ff */
[----:B------:R-:W-:Y:S01]  /*17f0*/  UMOV UR15, 0x40000040 ;  /* 0x40000040000f7882 */ /* 0x000fe20000000000 */
[----:B------:R-:W-:Y:S02]  /*1800*/  UIADD3 UR7, UR6, 0x200, URZ ;  /* 0x0000020006077890 */ /* 0x000fe4000fffe03f */
[----:B------:R-:W-:Y:S02]  /*1810*/  UIADD3 UR10, UR6, 0x300, URZ ;  /* 0x00000300060a7890 */ /* 0x000fe4000fffe03f */
[----:B------:R-:W-:Y:S01]  /*1820*/  UIADD3 UR11, UR6, 0x400, URZ ;  /* 0x00000400060b7890 */ /* 0x000fe2000fffe03f */
[----:B------:R-:W-:-:S02]  /*1830*/  WARPGROUP.DEPBAR.LE gsb0, 0x0 ;  /* 0x00008000000079c5 */ /* 0x000fc40000010000 */
[----:B------:R-:W-:-:S06]  /*1840*/  WARPGROUP.ARRIVE ;  /* 0x00000000000079c5 */ /* 0x000fcc0000000000 */
[----:B------:R-:W-:Y:S01]  /*1850*/  HGMMA.64x32x16.F32 R104, gdesc[UR12], RZ, !UPT, gsb0 ;  /* 0x006000000c6879f0 */ /* 0x000fe2000c0008ff */
[----:B------:R-:W-:Y:S01]  /*1860*/  UMOV UR12, UR8 ;  /* 0x00000008000c7c82 */ /* 0x000fe20008000000 */
[----:B------:R-:W-:Y:S01]  /*1870*/  UMOV UR13, UR9 ;  /* 0x00000009000d7c82 */ /* 0x000fe20008000000 */
[----:B------:R-:W-:Y:S01]  /*1880*/  UMOV UR14, UR7 ;  /* 0x00000007000e7c82 */ /* 0x000fe20008000000 */
[----:B------:R-:W-:Y:S01]  /*1890*/  UMOV UR15, 0x40000040 ;  /* 0x40000040000f7882 */ /* 0x000fe20000000000 */
[----:B------:R-:W-:Y:S01]  /*18a0*/  UIADD3 UR7, UR6, 0x500, URZ ;  /* 0x0000050006077890 */ /* 0x000fe2000fffe03f */
[----:B------:R-:W-:Y:S02]  /*18b0*/  WARPGROUP.DEPBAR.LE gsb0, 0x0 ;  /* 0x00008000000079c5 */ /* 0x000fe40000010000 */
        /* <DEDUP_REMOVED lines=14> */
[----:B------:R-:W-:Y:S01]  /*19a0*/  UMOV UR11, 0x40000040 ;  /* 0x40000040000b7882 */ /* 0x000fe20000000000 */
        /* <DEDUP_REMOVED lines=15> */
[----:B------:R-:W-:Y:S02]  /*1aa0*/  UIADD3 UR9, UR6, 0x202, URZ ;  /* 0x0000020206097890 */ /* 0x000fe4000fffe03f */
[----:B------:R-:W-:Y:S01]  /*1ab0*/  UIADD3 UR10, UR6, 0x302, URZ ;  /* 0x00000302060a7890 */ /* 0x000fe2000fffe03f */
[----:B------:R-:W-:Y:S02]  /*1ac0*/  WARPGROUP.DEPBAR.LE gsb0, 0x0 ;  /* 0x00008000000079c5 */ /* 0x000fe40000010000 */
[----:B------:R-:W-:-:S06]  /*1ad0*/  WARPGROUP.ARRIVE ;  /* 0x00000000000079c5 */ /* 0x000fcc0000000000 */
[----:B------:R-:W-:Y:S01]  /*1ae0*/  HGMMA.64x32x16.F32 R24, gdesc[UR12], RZ, !UPT, gsb0 ;  /* 0x006000000c1879f0 */ /* 0x000fe2000c0008ff */
[----:B------:R-:W-:Y:S02]  /*1af0*/  UIADD3 UR12, UR8, 0x2, URZ ;  /* 0x00000002080c7890 */ /* 0x000fe4000fffe03f */
[----:B------:R-:W-:Y:S01]  /*1b00*/  UIADD3 UR14, UR6, 0x2, URZ ;  /* 0x00000002060e7890 */ /* 0x000fe2000fffe03f */
[----:B------:R-:W-:Y:S01]  /*1b10*/  UMOV UR13, 0x40000040 ;  /* 0x40000040000d7882 */ /* 0x000fe20000000000 */
[----:B------:R-:W-:Y:S01]  /*1b20*/  UMOV UR15, 0x40000040 ;  /* 0x40000040000f7882 */ /* 0x000fe20000000000 */
[----:B------:R-:W-:Y:S02]  /*1b30*/  WARPGROUP.DEPBAR.LE gsb0, 0x0 ;  /* 0x00008000000079c5 */ /* 0x000fe40000010000 */
[----:B------:R-:W-:-:S06]  /*1b40*/  WARPGROUP.ARRIVE ;  /* 0x00000000000079c5 */ /* 0x000fcc0000000000 */
[----:B------:R-:W-:Y:S01]  /*1b50*/  HGMMA.64x32x16.F32 R120, gdesc[UR12], R120, gsb0 ;  /* 0x006000000c7879f0 */ /* 0x000fe20008000878 */
[----:B------:R-:W-:Y:S01]  /*1b60*/  UMOV UR14, UR7 ;  /* 0x00000007000e7c82 */ /* 0x000fe20008000000 */
[----:B------:R-:W-:Y:S01]  /*1b70*/  UMOV UR15, 0x40000040 ;  /* 0x40000040000f7882 */ /* 0x000fe20000000000 */
[----:B------:R-:W-:Y:S01]  /*1b80*/  UIADD3 UR7, UR6, 0x402, URZ ;  /* 0x0000040206077890 */ /* 0x000fe2000fffe03f */
        /* <DEDUP_REMOVED lines=33> */
[----:B------:R-:W-:Y:S02]  /*1da0*/  UIADD3 UR12, UR8, 0x4, URZ ;  /* 0x00000004080c7890 */ /* 0x000fe4000fffe03f */
[----:B------:R-:W-:Y:S01]  /*1db0*/  UIADD3 UR14, UR6, 0x4, URZ ;  /* 0x00000004060e7890 */ /* 0x000fe2000fffe03f */
[----:B------:R-:W-:Y:S01]  /*1dc0*/  UMOV UR13, 0x40000040 ;  /* 0x40000040000d7882 */ /* 0x000fe20000000000 */
        /* <DEDUP_REMOVED lines=54> */
[----:B------:R-:W-:Y:S02]  /*2130*/  UIADD3 UR12, UR6, 0x506, URZ ;  /* 0x00000506060c7890 */ /* 0x000fe4000fffe03f */
[----:B------:R-:W-:Y:S01]  /*2140*/  UIADD3 UR6, UR6, 0x606, URZ ;  /* 0x0000060606067890 */ /* 0x000fe2000fffe03f */
[----:B------:R-:W-:Y:S02]  /*2150*/  WARPGROUP.DEPBAR.LE gsb0, 0x0 ;  /* 0x00008000000079c5 */ /* 0x000fe40000010000 */
[----:B------:R-:W-:-:S06]  /*2160*/  WARPGROUP.ARRIVE ;  /* 0x00000000000079c5 */ /* 0x000fcc0000000000 */
[----:B------:R-:W-:Y:S01]  /*2170*/  HGMMA.64x32x16.F32 R88, gdesc[UR8], R88, gsb0 ;  /* 0x00600000085879f0 */ /* 0x000fe20008000858 */
[----:B------:R-:W-:Y:S01]  /*2180*/  UMOV UR10, UR13 ;  /* 0x0000000d000a7c82 */ /* 0x000fe20008000000 */
[----:B------:R-:W-:Y:S01]  /*2190*/  UMOV UR11, 0x40000040 ;  /* 0x40000040000b7882 */ /* 0x000fe20000000000 */
        /* <DEDUP_REMOVED lines=17> */
[----:B------:R-:W-:Y:S03]  /*22b0*/  HGMMA.64x32x16.F32 R24, gdesc[UR8], R24, gsb0 ;  /* 0x00600000081879f0 */ /* 0x000fe60008000818 */
[----:B------:R-:W-:Y:S02]  /*22c0*/  WARPGROUP.DEPBAR.LE gsb0, 0x0 ;  /* 0x00008000000079c5 */ /* 0x000fe40000010000 */
[----:B------:R-:W-:Y:S05]  /*22d0*/  @!P2 BRA `(.L_x_21) ;  /* 0x0000000c0050a947 */ /* 0x000fea0003800000 */
[----:B------:R-:W-:Y:S01]  /*22e0*/  UIADD3 UR7, UR36, 0x1, URZ ;  /* 0x0000000124077890 */ /* 0x000fe2000fffe03f */
[----:B-12---:R-:W-:-:S03]  /*22f0*/  IMAD.U32 R0, RZ, RZ, UR43 ;  /* 0x0000002bff007e24 */ /* 0x006fc6000f8e00ff */
[----:B------:R-:W-:-:S04]  /*2300*/  UISETP.NE.AND UP0, UPT, UR7, 0x6, UPT ;  /* 0x000000060700788c */ /* 0x000fc8000bf05270 */
[----:B------:R-:W-:Y:S02]  /*2310*/  USEL UR6, URZ, 0x1, UP0 ;  /* 0x000000013f067887 */ /* 0x000fe40008000000 */
[----:B------:R-:W-:Y:S02]  /*2320*/  USEL UR7, UR7, URZ, UP0 ;  /* 0x0000003f07077287 */ /* 0x000fe40008000000 */
[----:B------:R-:W-:-:S06]  /*2330*/  ULOP3.LUT UR6, UR37, UR6, URZ, 0x3c, !UPT ;  /* 0x0000000625067292 */ /* 0x000fcc000f8e3c3f */
[----:B------:R-:W-:Y:S01]  /*2340*/  IMAD.U32 R5, RZ, RZ, UR6 ;  /* 0x00000006ff057e24 */ /* 0x000fe2000f8e00ff */
[----:B------:R-:W-:-:S06]  /*2350*/  UMOV UR6, UR36 ;  /* 0x0000002400067c82 */ /* 0x000fcc0008000000 */
.L_x_28:
[----:B-12---:R-:W-:Y:S05]  /*2360*/  @!P0 BRA `(.L_x_22) ;  /* 0x0000000000048947 */ /* 0x006fea0003800000 */
[----:B------:R-:W-:Y:S01]  /*2370*/  BPT.TRAP 0x1 ;  /* 0x000000040000795c */ /* 0x000fe20000300000 */
.L_x_22:
[----:B------:R-:W-:Y:S01]  /*2380*/  ULEA UR8, UR7, UR40, 0x3 ;  /* 0x0000002807087291 */ /* 0x000fe2000f8e183f */
[----:B------:R-:W-:-:S08]  /*2390*/  SHF.L.U32 R3, R5, 0x1f, RZ ;  /* 0x0000001f05037819 */ /* 0x000fd000000006ff */
[----:B------:R1:W2:Y:S01]  /*23a0*/  SYNCS.PHASECHK.TRANS64.TRYWAIT P1, [UR8], R3 ;  /* 0x00000003ff0075a7 */ /* 0x0002a20008020148 */
[----:B------:R-:W-:Y:S05]  /*23b0*/  @!P0 BRA `(.L_x_23) ;  /* 0x0000000000048947 */ /* 0x000fea0003800000 */
[----:B------:R-:W-:Y:S01]  /*23c0*/  BPT.TRAP 0x1 ;  /* 0x000000040000795c */ /* 0x000fe20000300000 */
.L_x_23:
[----:B--2---:R-:W-:Y:S05]  /*23d0*/  @P1 BRA `(.L_x_24) ;  /* 0x0000000000081947 */ /* 0x004fea0003800000 */
[----:B------:R-:W2:Y:S02]  /*23e0*/  SYNCS.PHASECHK.TRANS64.TRYWAIT P1, [UR8], R3 ;  /* 0x00000003ff0075a7 */ /* 0x000ea40008020148 */
[----:B--2---:R-:W-:Y:S05]  /*23f0*/  @!P1 BRA `(.L_x_25) ;  /* 0x0000009800c89947 */ /* 0x004fea0003800000 */
.L_x_24:
[----:B------:R-:W-:Y:S01]  /*2400*/  ULEA UR10, UR7, UR4, 0x9 ;  /* 0x00000004070a7291 */ /* 0x000fe2000f8e483f */
[----:B------:R-:W-:Y:S01]  /*2410*/  WARPGROUP.ARRIVE ;  /* 0x00000000000079c5 */ /* 0x000fe20000000000 */
[----:B------:R-:W-:Y:S01]  /*2420*/  UIMAD UR8, UR7, 0x700, UR5 ;  /* 0x00000700070878a4 */ /* 0x000fe2000f8e0205 */
[----:B------:R-:W-:Y:S01]  /*2430*/  UMOV UR13, 0x40000040 ;  /* 0x40000040000d7882 */ /* 0x000fe20000000000 */
[----:B------:R-:W-:Y:S02]  /*2440*/  UMOV UR15, 0x40000040 ;  /* 0x40000040000f7882 */ /* 0x000fe40000000000 */
[----:B------:R-:W-:Y:S01]  /*2450*/  UIADD3 UR9, UR8, 0x100, URZ ;  /* 0x0000010008097890 */ /* 0x000fe2000fffe03f */
[----:B------:R-:W-:Y:S02]  /*2460*/  UMOV UR12, UR10 ;  /* 0x0000000a000c7c82 */ /* 0x000fe40008000000 */
[----:B------:R-:W-:Y:S01]  /*2470*/  UMOV UR14, UR8 ;  /* 0x00000008000e7c82 */ /* 0x000fe20008000000 */
[----:B------:R-:W-:Y:S01]  /*2480*/  UIADD3 UR11, UR8, 0x200, URZ ;  /* 0x00000200080b7890 */ /* 0x000fe2000fffe03f */
[----:B------:R-:W-:Y:S01]  /*2490*/  HGMMA.64x32x16.F32 R120, gdesc[UR12], R120, gsb0 ;  /* 0x006000000c7879f0 */ /* 0x000fe20008000878 */
[----:B------:R-:W-:Y:S01]  /*24a0*/  UMOV UR15, 0x40000040 ;  /* 0x40000040000f7882 */ /* 0x000fe20000000000 */
[----:B------:R-:W-:Y:S01]  /*24b0*/  UMOV UR14, UR9 ;  /* 0x00000009000e7c82 */ /* 0x000fe20008000000 */
[----:B------:R-:W-:-:S02]  /*24c0*/  UIADD3 UR16, UR8, 0x300, URZ ;  /* 0x0000030008107890 */ /* 0x000fc4000fffe03f */
        /* <DEDUP_REMOVED lines=162> */
[----:B------:R-:W-:Y:S01]  /*2ef0*/  BPT.TRAP 0x1 ;  /* 0x000000040000795c */ /* 0x000fe20000300000 */
.L_x_26:
[----:B------:R-:W-:Y:S01]  /*2f00*/  ULEA UR8, UR6, UR40, 0x3 ;  /* 0x0000002806087291 */ /* 0x000fe2000f8e183f */
[----:B------:R-:W-:-:S03]  /*2f10*/  ISETP.GT.U32.AND P1, PT, R16, 0x1, PT ;  /* 0x000000011000780c */ /* 0x000fc60003f24070 */
[----:B------:R-:W-:-:S04]  /*2f20*/  UIADD3 UR8, UR8, 0x30, URZ ;  /* 0x0000003008087890 */ /* 0x000fc8000fffe03f */
[----:B------:R-:W-:-:S09]  /*2f30*/  UPRMT UR8, URZ, 0x654, UR8 ;  /* 0x000006543f087896 */ /* 0x000fd20008000008 */
[----:B------:R-:W-:Y:S01]  /*2f40*/  SYNCS.ARRIVE.TRANS64.RED.A1T0 RZ, [UR8], RZ ;  /* 0x000000ffffff79a7 */ /* 0x000fe20008100408 */
[----:B------:R-:W-:Y:S05]  /*2f50*/  @P1 BRA `(.L_x_27) ;  /* 0x0000000000041947 */ /* 0x000fea0003800000 */
[----:B------:R-:W-:Y:S01]  /*2f60*/  BPT.TRAP 0x1 ;  /* 0x000000040000795c */ /* 0x000fe20000300000 */
.L_x_27:
[----:B------:R-:W-:Y:S01]  /*2f70*/  UIADD3 UR7, UR7, 0x1, URZ ;  /* 0x0000000107077890 */ /* 0x000fe2000fffe03f */
[C---:B------:R-:W-:Y:S01]  /*2f80*/  ISETP.GT.AND P1, PT, R0.reuse, 0x1, PT ;  /* 0x000000010000780c */ /* 0x040fe20003f24270 */
[----:B------:R-:W-:Y:S01]  /*2f90*/  UIADD3 UR6, UR6, 0x1, URZ ;  /* 0x0000000106067890 */ /* 0x000fe2000fffe03f */
[----:B------:R-:W-:Y:S01]  /*2fa0*/  VIADD R0, R0, 0xffffffff ;  /* 0xffffffff00007836 */ /* 0x000fe20000000000 */
[----:B------:R-:W-:Y:S02]  /*2fb0*/  UISETP.NE.AND UP0, UPT, UR7, 0x6, UPT ;  /* 0x000000060700788c */ /* 0x000fe4000bf05270 */
[----:B------:R-:W-:Y:S02]  /*2fc0*/  UISETP.NE.AND UP1, UPT, UR6, 0x6, UPT ;  /* 0x000000060600788c */ /* 0x000fe4000bf25270 */
[----:B------:R-:W-:Y:S02]  /*2fd0*/  USEL UR8, URZ, 0x1, UP0 ;  /* 0x000000013f087887 */ /* 0x000fe40008000000 */
[----:B------:R-:W-:-:S02]  /*2fe0*/  USEL UR7, UR7, URZ, UP0 ;  /* 0x0000003f07077287 */ /* 0x000fc40008000000 */
[----:B------:R-:W-:Y:S02]  /*2ff0*/  USEL UR6, UR6, URZ, UP1 ;  /* 0x0000003f06067287 */ /* 0x000fe40008800000 */
[----:B------:R-:W-:Y:S01]  /*3000*/  LOP3.LUT R5, R5, UR8, RZ, 0x3c, !PT ;  /* 0x0000000805057c12 */ /* 0x000fe2000f8e3cff */
[----:B------:R-:W-:Y:S09]  /*3010*/  @P1 BRA `(.L_x_28) ;  /* 0xfffffff000d01947 */ /* 0x000ff2000383ffff */
.L_x_21:
[----:B-12---:R-:W1:Y:S01]  /*3020*/  LDC R0, c[0x0][0x28c] ;  /* 0x0000a300ff007b82 */ /* 0x006e620000000800 */
[----:B------:R2:W-:Y:S01]  /*3030*/  SYNCS.ARRIVE.TRANS64.A1T0 RZ, [R142+UR42], RZ ;  /* 0x000000ff8eff79a7 */ /* 0x0005e2000810002a */
[----:B-1----:R-:W-:-:S13]  /*3040*/  ISETP.GE.AND P1, PT, R0, 0x1, PT ;  /* 0x000000010000780c */ /* 0x002fda0003f26270 */
[----:B--2---:R-:W-:Y:S05]  /*3050*/  @!P1 BRA `(.L_x_29) ;  /* 0x0000000000349947 */ /* 0x004fea0003800000 */
[----:B------:R-:W-:Y:S05]  /*3060*/  @!P0 BRA `(.L_x_30) ;  /* 0x0000000000048947 */ /* 0x000fea0003800000 */
[----:B------:R-:W-:Y:S01]  /*3070*/  BPT.TRAP 0x1 ;  /* 0x000000040000795c */ /* 0x000fe20000300000 */
.L_x_30:
[----:B------:R-:W-:Y:S01]  /*3080*/  UIADD3 UR6, UR43, UR36, URZ ;  /* 0x000000242b067290 */ /* 0x000fe2000fffe03f */
[----:B------:R-:W-:-:S03]  /*3090*/  ISETP.GT.U32.AND P0, PT, R16, 0x1, PT ;  /* 0x000000011000780c */ /* 0x000fc60003f04070 */
[----:B------:R-:W-:-:S04]  /*30a0*/  UIMAD.WIDE.U32 UR4, UR6, -0x55555555, URZ ;  /* 0xaaaaaaab060478a5 */ /* 0x000fc8000f8e003f */
[----:B------:R-:W-:-:S04]  /*30b0*/  USHF.R.U32.HI UR4, URZ, 0x2, UR5 ;  /* 0x000000023f047899 */ /* 0x000fc80008011605 */
[----:B------:R-:W-:-:S04]  /*30c0*/  UIMAD UR6, UR4, -0x6, UR6 ;  /* 0xfffffffa040678a4 */ /* 0x000fc8000f8e0206 */
[----:B------:R-:W-:-:S04]  /*30d0*/  ULEA UR6, UR6, UR40, 0x3 ;  /* 0x0000002806067291 */ /* 0x000fc8000f8e183f */
[----:B------:R-:W-:-:S04]  /*30e0*/  UIADD3 UR6, UR6, 0x30, URZ ;  /* 0x0000003006067890 */ /* 0x000fc8000fffe03f */
[----:B------:R-:W-:-:S09]  /*30f0*/  UPRMT UR6, URZ, 0x654, UR6 ;  /* 0x000006543f067896 */ /* 0x000fd20008000006 */
[----:B------:R-:W-:Y:S01]  /*3100*/  SYNCS.ARRIVE.TRANS64.RED.A1T0 RZ, [UR6], RZ ;  /* 0x000000ffffff79a7 */ /* 0x000fe20008100406 */
[----:B------:R-:W-:Y:S05]  /*3110*/  @P0 BRA `(.L_x_29) ;  /* 0x0000000000040947 */ /* 0x000fea0003800000 */
[----:B------:R-:W-:Y:S01]  /*3120*/  BPT.TRAP 0x1 ;  /* 0x000000040000795c */ /* 0x000fe20000300000 */
.L_x_29:
[----:B------:R-:W-:Y:S01]  /*3130*/  SHF.L.U32 R0, R147, 0x1f, RZ ;  /* 0x0000001f93007819 */ /* 0x000fe200000006ff */
[----:B------:R-:W-:Y:S01]  /*3140*/  UIADD3 UR36, UR39, UR36, URZ ;  /* 0x0000002427247290 */ /* 0x000fe2000fffe03f */
[----:B------:R-:W1:Y:S01]  /*3150*/  LDC R9, c[0x0][0x288] ;  /* 0x0000a200ff097b82 */ /* 0x000e620000000800 */
[----:B------:R-:W-:Y:S01]  /*3160*/  UISETP.GE.U32.AND UP1, UPT, UR39, 0x6, UPT ;  /* 0x000000062700788c */ /* 0x000fe2000bf26070 */
[----:B------:R-:W-:Y:S01]  /*3170*/  IMAD.SHL.U32 R10, R140, 0x2, RZ ;  /* 0x000000028c0a7824 */ /* 0x000fe200078e00ff */
[----:B------:R-:W-:Y:S02]  /*3180*/  UISETP.GT.U32.AND UP0, UPT, UR36, 0x5, UPT ;  /* 0x000000052400788c */ /* 0x000fe4000bf04070 */
[----:B------:R-:W-:Y:S02]  /*3190*/  UIMAD.WIDE.U32 UR4, UR36, -0x55555555, URZ ;  /* 0xaaaaaaab240478a5 */ /* 0x000fe4000f8e003f */
[----:B------:R-:W-:Y:S01]  /*31a0*/  UISETP.LT.U32.AND UP0, UPT, UR39, 0x6, UP0 ;  /* 0x000000062700788c */ /* 0x000fe20008701070 */
[----:B------:R-:W2:Y:S01]  /*31b0*/  SYNCS.PHASECHK.TRANS64.TRYWAIT P0, [R141+UR41+0x10], R0 ;  /* 0x000010008d0075a7 */ /* 0x000ea20008000169 */
[----:B------:R-:W-:Y:S01]  /*31c0*/  USHF.R.U32.HI UR4, URZ, 0x2, UR5 ;  /* 0x000000023f047899 */ /* 0x000fe20008011605 */
[----:B------:R-:W-:Y:S01]  /*31d0*/  SHF.R.S32.HI R11, RZ, 0x1f, R10 ;  /* 0x0000001fff0b7819 */ /* 0x000fe2000001140a */
[----:B------:R-:W-:-:S02]  /*31e0*/  USEL UR6, URZ, 0x1, !UP0 ;  /* 0x000000013f067887 */ /* 0x000fc4000c000000 */
[----:B------:R-:W-:Y:S02]  /*31f0*/  UIMAD UR36, UR4, -0x6, UR36 ;  /* 0xfffffffa042478a4 */ /* 0x000fe4000f8e0224 */
[----:B------:R-:W-:-:S04]  /*3200*/  ULOP3.LUT UR37, UR37, UR6, URZ, 0x3c, !UPT ;  /* 0x0000000625257292 */ /* 0x000fc8000f8e3c3f */
[----:B------:R-:W-:Y:S01]  /*3210*/  @UP1 ULOP3.LUT UR37, UR37, 0x1, UR4, 0x78, !UPT ;  /* 0x0000000125251892 */ /* 0x000fe2000f8e7804 */
[----:B-12---:R-:W-:Y:S11]  /*3220*/  @!P0 BRA `(.L_x_31) ;  /* 0x0000008c00548947 */ /* 0x006ff60003800000 */
.L_x_283:
[----:B------:R-:W-:Y:S01]  /*3230*/  IMAD.SHL.U32 R8, R19, 0x40, RZ ;  /* 0x0000004013087824 */ /* 0x000fe200078e00ff */
[----:B------:R-:W-:Y:S01]  /*3240*/  ULDC UR6, c[0x0][0x284] ;  /* 0x0000a10000067ab9 */ /* 0x000fe20000000800 */
[----:B------:R-:W-:Y:S01]  /*3250*/  IMAD R14, R22, 0xe0, RZ ;  /* 0x000000e0160e7824 */ /* 0x000fe200078e02ff */
[----:B------:R-:W-:Y:S01]  /*3260*/  SHF.R.S32.HI R149, RZ, 0x1f, R2 ;  /* 0x0000001fff957819 */ /* 0x000fe20000011402 */
[----:B------:R-:W-:Y:S01]  /*3270*/  ULDC.64 UR4, c[0x0][0x5d0] ;  /* 0x0001740000047ab9 */ /* 0x000fe20000000a00 */
[----:B------:R-:W-:Y:S01]  /*3280*/  ISETP.GE.AND P0, PT, R8, UR6, PT ;  /* 0x0000000608007c0c */ /* 0x000fe2000bf06270 */
[----:B------:R-:W-:Y:S01]  /*3290*/  IMAD.WIDE.U32 R4, R2, UR4, R10 ;  /* 0x0000000402047c25 */ /* 0x000fe2000f8e000a */
[----:B------:R-:W-:Y:S02]  /*32a0*/  SHF.R.S32.HI R15, RZ, 0x1f, R14 ;  /* 0x0000001fff0f7819 */ /* 0x000fe4000001140e */
[C---:B------:R-:W-:Y:S01]  /*32b0*/  ISETP.GE.OR P0, PT, R14.reuse, R9, P0 ;  /* 0x000000090e00720c */ /* 0x040fe20000706670 */
[----:B------:R-:W-:Y:S01]  /*32c0*/  IMAD R3, R149, UR4, RZ ;  /* 0x0000000495037c24 */ /* 0x000fe2000f8e02ff */
[----:B------:R-:W-:-:S03]  /*32d0*/  IADD3 R6, P1, R14, R4, RZ ;  /* 0x000000040e067210 */ /* 0x000fc60007f3e0ff */
[----:B------:R-:W-:-:S05]  /*32e0*/  IMAD R3, R2, UR5, R3 ;  /* 0x0000000502037c24 */ /* 0x000fca000f8e0203 */
[----:B------:R-:W-:-:S03]  /*32f0*/  IADD3.X R7, R15, R5, R3, P1, !PT ;  /* 0x000000050f077210 */ /* 0x000fc60000ffe403 */
[----:B------:R-:W-:Y:S05]  /*3300*/  @P0 BRA `(.L_x_32) ;  /* 0x0000007000ec0947 */ /* 0x000fea0003800000 */
[----:B------:R-:W2:Y:S01]  /*3310*/  LDC.64 R4, c[0x0][0x5c8] ;  /* 0x00017200ff047b82 */ /* 0x000ea20000000a00 */
[----:B-----5:R-:W-:Y:S01]  /*3320*/  FSETP.NEU.AND P0, PT, R137, RZ, PT ;  /* 0x000000ff8900720b */ /* 0x020fe20003f0d000 */
[----:B------:R-:W-:Y:S01]  /*3330*/  IMAD R3, R140, -0x2, R9 ;  /* 0xfffffffe8c037824 */ /* 0x000fe200078e0209 */
[----:B------:R-:W-:Y:S01]  /*3340*/  BSSY B0, `(.L_x_32) ;  /* 0x0000737000007945 */ /* 0x000fe20003800000 */
[----:B------:R-:W-:-:S04]  /*3350*/  IMAD.WIDE R154, R19, 0x40, R138 ;  /* 0x00000040139a7825 */ /* 0x000fc800078e028a */
[----:B-1----:R-:W-:Y:S02]  /*3360*/  IMAD.IADD R0, R3, 0x1, -R14 ;  /* 0x0000000103007824 */ /* 0x002fe400078e0a0e */
[----:B------:R-:W-:-:S03]  /*3370*/  IMAD.IADD R3, R145, 0x1, -R8 ;  /* 0x0000000191037824 */ /* 0x000fc600078e0a08 */
[----:B------:R-:W-:-:S04]  /*3380*/  ISETP.GT.AND P1, PT, R0, RZ, PT ;  /* 0x000000ff0000720c */ /* 0x000fc80003f24270 */
[----:B------:R-:W-:Y:S01]  /*3390*/  ISETP.GT.AND P2, PT, R3, RZ, P1 ;  /* 0x000000ff0300720c */ /* 0x000fe20000f44270 */
[-C--:B--2---:R-:W-:Y:S02]  /*33a0*/  IMAD R8, R155, R4.reuse, RZ ;  /* 0x000000049b087224 */ /* 0x084fe400078e02ff */
[----:B------:R-:W-:-:S04]  /*33b0*/  IMAD.WIDE.U32 R6, R154, R4, R6 ;  /* 0x000000049a067225 */ /* 0x000fc800078e0006 */
[----:B------:R-:W-:-:S04]  /*33c0*/  IMAD R9, R154, R5, R8 ;  /* 0x000000059a097224 */ /* 0x000fc800078e0208 */
[----:B------:R-:W-:Y:S01]  /*33d0*/  IMAD.IADD R9, R7, 0x1, R9 ;  /* 0x0000000107097824 */ /* 0x000fe200078e0209 */
[----:B------:R-:W-:Y:S06]  /*33e0*/  @!P0 BRA `(.L_x_33) ;  /* 0x0000004800f88947 */ /* 0x000fec0003800000 */
[----:B------:R-:W1:Y:S01]  /*33f0*/  LDC.64 R20, c[0x0][0x5b8] ;  /* 0x00016e00ff147b82 */ /* 0x000e620000000a00 */
[----:B------:R-:W-:-:S07]  /*3400*/  ULDC.64 UR4, c[0x0][0x5c0] ;  /* 0x0001700000047ab9 */ /* 0x000fce0000000a00 */
[----:B------:R-:W2:Y:S08]  /*3410*/  LDC.64 R158, c[0x0][0x5b0] ;  /* 0x00016c00ff9e7b82 */ /* 0x000eb00000000a00 */
[----:B0-----:R-:W0:Y:S01]  /*3420*/  LDC.64 R12, c[0x0][0x5a8] ;  /* 0x00016a00ff0c7b82 */ /* 0x001e220000000a00 */
[-C--:B-1----:R-:W-:Y:S02]  /*3430*/  IMAD R7, R149, R20.reuse, RZ ;  /* 0x0000001495077224 */ /* 0x082fe400078e02ff */
[----:B------:R-:W-:-:S04]  /*3440*/  IMAD.WIDE.U32 R148, R2, R20, R10 ;  /* 0x0000001402947225 */ /* 0x000fc800078e000a */
[----:B------:R-:W-:Y:S01]  /*3450*/  IMAD R157, R2, R21, R7 ;  /* 0x00000015029d7224 */ /* 0x000fe200078e0207 */
[----:B------:R-:W-:Y:S01]  /*3460*/  IADD3 R150, P0, R14, R148, RZ ;  /* 0x000000940e967210 */ /* 0x000fe20007f1e0ff */
[----:B--2---:R-:W-:-:S03]  /*3470*/  IMAD R7, R155, R158, RZ ;  /* 0x0000009e9b077224 */ /* 0x004fc600078e02ff */
[----:B------:R-:W-:Y:S01]  /*3480*/  IADD3.X R151, R15, R149, R157, P0, !PT ;  /* 0x000000950f977210 */ /* 0x000fe200007fe49d */
[C---:B------:R-:W-:Y:S02]  /*3490*/  IMAD R21, R154.reuse, R159, R7 ;  /* 0x0000009f9a157224 */ /* 0x040fe400078e0207 */
[----:B------:R-:W-:-:S04]  /*34a0*/  IMAD.WIDE.U32 R148, R154, R158, R150 ;  /* 0x0000009e9a947225 */ /* 0x000fc800078e0096 */
[----:B------:R-:W-:Y:S01]  /*34b0*/  IMAD.IADD R7, R149, 0x1, R21 ;  /* 0x0000000195077824 */ /* 0x000fe200078e0215 */
[----:B0-----:R-:W-:-:S04]  /*34c0*/  LEA R152, P0, R148, R12, 0x1 ;  /* 0x0000000c94987211 */ /* 0x001fc800078008ff */
[----:B------:R-:W-:-:S05]  /*34d0*/  LEA.HI.X R153, R148, R13, R7, 0x1, P0 ;  /* 0x0000000d94997211 */ /* 0x000fca00000f0c07 */
[----:B------:R-:W2:Y:S01]  /*34e0*/  @P2 LDG.E.LTC128B.U16 R19, desc[UR44][R152.64] ;  /* 0x0000002c98132981 */ /* 0x000ea2000c1e1520 */
[----:B------:R-:W-:Y:S01]  /*34f0*/  IMAD.WIDE.U32 R148, R154, R158, R14 ;  /* 0x0000009e9a947225 */ /* 0x000fe200078e000e */
[----:B------:R-:W-:Y:S02]  /*3500*/  BSSY B1, `(.L_x_34) ;  /* 0x0000014000017945 */ /* 0x000fe40003800000 */
[----:B------:R-:W-:-:S04]  /*3510*/  IADD3 R148, P0, R10, R148, RZ ;  /* 0x000000940a947210 */ /* 0x000fc80007f1e0ff */
[----:B------:R-:W-:-:S03]  /*3520*/  IADD3.X R149, R11, R21, R149, P0, !PT ;  /* 0x000000150b957210 */ /* 0x000fc600007fe495 */
[----:B------:R-:W-:-:S04]  /*3530*/  IMAD.WIDE.U32 R148, R2, R20, R148 ;  /* 0x0000001402947225 */ /* 0x000fc800078e0094 */
[----:B--2---:R-:W-:-:S05]  /*3540*/  HADD2.F32 R8, -RZ, R19.H0_H0 ;  /* 0x20000013ff087230 */ /* 0x004fca0000004100 */
[----:B------:R-:W-:Y:S01]  /*3550*/  FMUL R7, R8, R137 ;  /* 0x0000008908077220 */ /* 0x000fe20000400000 */
[----:B------:R-:W-:-:S03]  /*3560*/  LEA R8, P0, R6, UR4, 0x1 ;  /* 0x0000000406087c11 */ /* 0x000fc6000f8008ff */
[----:B------:R-:W-:Y:S01]  /*3570*/  FFMA R7, R120, R136, R7 ;  /* 0x0000008878077223 */ /* 0x000fe20000000007 */
[----:B------:R-:W-:Y:S02]  /*3580*/  LEA.HI.X R9, R6, UR5, R9, 0x1, P0 ;  /* 0x0000000506097c11 */ /* 0x000fe400080f0c09 */
[----:B------:R-:W-:Y:S02]  /*3590*/  ISETP.GT.AND P0, PT, R0, 0x1, PT ;  /* 0x000000010000780c */ /* 0x000fe40003f04270 */
[----:B------:R-:W-:Y:S01]  /*35a0*/  F2FP.F16.F32.PACK_AB R22, RZ, R7 ;  /* 0x00000007ff16723e */ /* 0x000fe200000000ff */
[----:B------:R-:W-:Y:S01]  /*35b0*/  IMAD.IADD R7, R157, 0x1, R149 ;  /* 0x000000019d077824 */ /* 0x000fe200078e0295 */
[----:B------:R-:W-:Y:S02]  /*35c0*/  ISETP.GT.AND P3, PT, R3, RZ, P0 ;  /* 0x000000ff0300720c */ /* 0x000fe40000764270 */
[----:B------:R-:W-:Y:S01]  /*35d0*/  LEA R6, P4, R148, R12, 0x1 ;  /* 0x0000000c94067211 */ /* 0x000fe200078808ff */
[----:B------:R0:W-:Y:S01]  /*35e0*/  @P2 STG.E.U16 desc[UR44][R8.64], R22 ;  /* 0x0000001608002986 */ /* 0x0001e2000c10152c */
[----:B------:R-:W-:-:S02]  /*35f0*/  SHF.L.U64.HI R149, R158, 0x3, R159 ;  /* 0x000000039e957819 */ /* 0x000fc4000001029f */
[----:B------:R-:W-:Y:S01]  /*3600*/  LEA.HI.X R7, R148, R13, R7, 0x1, P4 ;  /* 0x0000000d94077211 */ /* 0x000fe200020f0c07 */
[----:B------:R-:W-:-:S06]  /*3610*/  IMAD.SHL.U32 R148, R158, 0x8, RZ ;  /* 0x000000089e947824 */ /* 0x000fcc00078e00ff */
[----:B------:R-:W-:Y:S05]  /*3620*/  @!P3 BRA `(.L_x_35) ;  /* 0x000000000004b947 */ /* 0x000fea0003800000 */
[----:B------:R1:W5:Y:S02]  /*3630*/  LDG.E.LTC128B.U16 R19, desc[UR44][R6.64+0x2] ;  /* 0x0000022c06137981 */ /* 0x000364000c1e1520 */
.L_x_35:
[----:B------:R-:W-:Y:S05]  /*3640*/  BSYNC B1 ;  /* 0x0000000000017941 */ /* 0x000fea0003800000 */
.L_x_34:
[----:B0----5:R-:W-:Y:S01]  /*3650*/  HADD2.F32 R22, -RZ, R19.H0_H0 ;  /* 0x20000013ff167230 */ /* 0x021fe20000004100 */
[----:B------:R-:W-:Y:S01]  /*3660*/  ISETP.GT.AND P1, PT, R3, 0x8, P1 ;  /* 0x000000080300780c */ /* 0x000fe20000f24270 */
[----:B------:R-:W-:-:S04]  /*3670*/  IMAD.WIDE.U32 R148, R154, R158, R148 ;  /* 0x0000009e9a947225 */ /* 0x000fc800078e0094 */
[----:B------:R-:W-:Y:S01]  /*3680*/  FMUL R22, R22, R137 ;  /* 0x0000008916167220 */ /* 0x000fe20000400000 */
[----:B------:R-:W-:Y:S01]  /*3690*/  IMAD.IADD R149, R21, 0x1, R149 ;  /* 0x0000000115957824 */ /* 0x000fe200078e0295 */
[----:B------:R-:W-:Y:S02]  /*36a0*/  IADD3 R21, P2, R150, R148, RZ ;  /* 0x0000009496157210 */ /* 0x000fe40007f5e0ff */
[----:B------:R-:W-:-:S03]  /*36b0*/  FFMA R22, R121, R136, R22 ;  /* 0x0000008879167223 */ /* 0x000fc60000000016 */
[----:B------:R-:W-:Y:S01]  /*36c0*/  IMAD.X R150, R149, 0x1, R151, P2 ;  /* 0x0000000195967824 */ /* 0x000fe200010e0697 */
[C---:B------:R-:W-:Y:S02]  /*36d0*/  LEA R120, P2, R21.reuse, R12, 0x1 ;  /* 0x0000000c15787211 */ /* 0x040fe400078408ff */
[----:B------:R-:W-:Y:S02]  /*36e0*/  F2FP.F16.F32.PACK_AB R22, RZ, R22 ;  /* 0x00000016ff16723e */ /* 0x000fe400000000ff */
[----:B------:R-:W-:-:S03]  /*36f0*/  LEA.HI.X R121, R21, R13, R150, 0x1, P2 ;  /* 0x0000000d15797211 */ /* 0x000fc600010f0c96 */
[----:B------:R0:W-:Y:S04]  /*3700*/  @P3 STG.E.U16 desc[UR44][R8.64+0x2], R22 ;  /* 0x0000021608003986 */ /* 0x0001e8000c10152c */
[----:B------:R-:W2:Y:S01]  /*3710*/  @P1 LDG.E.LTC128B.U16 R19, desc[UR44][R120.64] ;  /* 0x0000002c78131981 */ /* 0x000ea2000c1e1520 */
[----:B------:R-:W-:Y:S01]  /*3720*/  IADD3 R10, P2, P3, R10, R148, R14 ;  /* 0x000000940a0a7210 */ /* 0x000fe20007b5e00e */
[----:B------:R-:W-:Y:S01]  /*3730*/  BSSY B1, `(.L_x_36) ;  /* 0x0000011000017945 */ /* 0x000fe20003800000 */
[----:B------:R-:W-:Y:S02]  /*3740*/  SHF.L.U64.HI R5, R4, 0x4, R5 ;  /* 0x0000000404057819 */ /* 0x000fe40000010205 */
[----:B------:R-:W-:Y:S02]  /*3750*/  IADD3.X R11, R11, R149, R15, P2, P3 ;  /* 0x000000950b0b7210 */ /* 0x000fe400017e640f */
[----:B------:R-:W-:Y:S01]  /*3760*/  ISETP.GT.AND P0, PT, R3, 0x8, P0 ;  /* 0x000000080300780c */ /* 0x000fe20000704270 */
[----:B------:R-:W-:Y:S01]  /*3770*/  IMAD.WIDE.U32 R20, R2, R20, R10 ;  /* 0x0000001402147225 */ /* 0x000fe200078e000a */
[----:B------:R-:W-:-:S03]  /*3780*/  LEA R10, P2, R4, R8, 0x4 ;  /* 0x00000008040a7211 */ /* 0x000fc600078420ff */
[----:B------:R-:W-:Y:S01]  /*3790*/  IMAD.IADD R2, R157, 0x1, R21 ;  /* 0x000000019d027824 */ /* 0x000fe200078e0215 */
[----:B------:R-:W-:Y:S01]  /*37a0*/  LEA R4, P3, R20, R12, 0x1 ;  /* 0x0000000c14047211 */ /* 0x000fe200078608ff */
[----:B------:R-:W-:-:S03]  /*37b0*/  IMAD.X R11, R5, 0x1, R9, P2 ;  /* 0x00000001050b7824 */ /* 0x000fc600010e0609 */
[----:B------:R-:W-:Y:S01]  /*37c0*/  LEA.HI.X R5, R20, R13, R2, 0x1, P3 ;  /* 0x0000000d14057211 */ /* 0x000fe200018f0c02 */
[----:B--2---:R-:W-:-:S05]  /*37d0*/  HADD2.F32 R14, -RZ, R19.H0_H0 ;  /* 0x20000013ff0e7230 */ /* 0x004fca0000004100 */
[----:B------:R-:W-:-:S04]  /*37e0*/  FMUL R15, R14, R137 ;  /* 0x000000890e0f7220 */ /* 0x000fc80000400000 */
[----:B------:R-:W-:-:S05]  /*37f0*/  FFMA R15, R122, R136, R15 ;  /* 0x000000887a0f7223 */ /* 0x000fca000000000f */
[----:B------:R-:W-:-:S05]  /*3800*/  F2FP.F16.F32.PACK_AB R15, RZ, R15 ;  /* 0x0000000fff0f723e */ /* 0x000fca00000000ff */
[----:B------:R0:W-:Y:S01]  /*3810*/  @P1 STG.E.U16 desc[UR44][R10.64], R15 ;  /* 0x0000000f0a001986 */ /* 0x0001e2000c10152c */
[----:B------:R-:W-:Y:S05]  /*3820*/  @!P0 BRA `(.L_x_37) ;  /* 0x0000000000048947 */ /* 0x000fea0003800000 */
[----:B------:R2:W5:Y:S02]  /*3830*/  LDG.E.LTC128B.U16 R19, desc[UR44][R4.64+0x2] ;  /* 0x0000022c04137981 */ /* 0x000564000c1e1520 */
.L_x_37:
[----:B------:R-:W-:Y:S05]  /*3840*/  BSYNC B1 ;  /* 0x0000000000017941 */ /* 0x000fea0003800000 */
.L_x_36:
[----:B-----5:R-:W-:Y:S01]  /*3850*/  HADD2.F32 R2, -RZ, R19.H0_H0 ;  /* 0x20000013ff027230 */ /* 0x020fe20000004100 */
[----:B------:R-:W-:Y:S01]  /*3860*/  ISETP.GT.AND P1, PT, R0, 0x8, PT ;  /* 0x000000080000780c */ /* 0x000fe20003f24270 */
[----:B------:R-:W-:Y:S03]  /*3870*/  BSSY B1, `(.L_x_38) ;  /* 0x0000008000017945 */ /* 0x000fe60003800000 */
[----:B------:R-:W-:Y:S01]  /*3880*/  FMUL R2, R2, R137 ;  /* 0x0000008902027220 */ /* 0x000fe20000400000 */
[----:B------:R-:W-:-:S03]  /*3890*/  ISETP.GT.AND P2, PT, R3, RZ, P1 ;  /* 0x000000ff0300720c */ /* 0x000fc60000f44270 */
[----:B------:R-:W-:-:S05]  /*38a0*/  FFMA R2, R123, R136, R2 ;  /* 0x000000887b027223 */ /* 0x000fca0000000002 */
[----:B------:R-:W-:-:S05]  /*38b0*/  F2FP.F16.F32.PACK_AB R2, RZ, R2 ;  /* 0x00000002ff02723e */ /* 0x000fca00000000ff */
[----:B------:R3:W-:Y:S01]  /*38c0*/  @P0 STG.E.U16 desc[UR44][R10.64+0x2], R2 ;  /* 0x000002020a000986 */ /* 0x0007e2000c10152c */
[----:B------:R-:W-:Y:S05]  /*38d0*/  @!P2 BRA `(.L_x_39) ;  /* 0x000000000004a947 */ /* 0x000fea0003800000 */
[----:B------:R4:W5:Y:S02]  /*38e0*/  LDG.E.LTC128B.U16 R19, desc[UR44][R6.64+0x10] ;  /* 0x0000102c06137981 */ /* 0x000964000c1e1520 */
.L_x_39:
[----:B------:R-:W-:Y:S05]  /*38f0*/  BSYNC B1 ;  /* 0x0000000000017941 */ /* 0x000fea0003800000 */
.L_x_38:
[----:B---3-5:R-:W-:Y:S01]  /*3900*/  HADD2.F32 R2, -RZ, R19.H0_H0 ;  /* 0x20000013ff027230 */ /* 0x028fe20000004100 */
        /* <DEDUP_REMOVED lines=9> */
.L_x_41:
[----:B------:R-:W-:Y:S05]  /*39a0*/  BSYNC B1 ;  /* 0x0000000000017941 */ /* 0x000fea0003800000 */
.L_x_40:
[----:B-----5:R-:W-:Y:S01]  /*39b0*/  HADD2.F32 R2, -RZ, R19.H0_H0 ;  /* 0x20000013ff027230 */ /* 0x020fe20000004100 */
[----:B------:R-:W-:Y:S01]  /*39c0*/  ISETP.GT.AND P1, PT, R3, 0x8, P1 ;  /* 0x000000080300780c */ /* 0x000fe20000f24270 */
[----:B------:R-:W-:Y:S03]  /*39d0*/  BSSY B1, `(.L_x_42) ;  /* 0x0000007000017945 */ /* 0x000fe60003800000 */
[----:B------:R-:W-:-:S04]  /*39e0*/  FMUL R2, R2, R137 ;  /* 0x0000008902027220 */ /* 0x000fc80000400000 */
[----:B------:R-:W-:-:S05]  /*39f0*/  FFMA R2, R125, R136, R2 ;  /* 0x000000887d027223 */ /* 0x000fca0000000002 */
[----:B------:R-:W-:-:S05]  /*3a00*/  F2FP.F16.F32.PACK_AB R2, RZ, R2 ;  /* 0x00000002ff02723e */ /* 0x000fca00000000ff */
[----:B------:R0:W-:Y:S01]  /*3a10*/  @P3 STG.E.U16 desc[UR44][R8.64+0x12], R2 ;  /* 0x0000120208003986 */ /* 0x0001e2000c10152c */
[----:B------:R-:W-:Y:S05]  /*3a20*/  @!P1 BRA `(.L_x_43) ;  /* 0x0000000000049947 */ /* 0x000fea0003800000 */
[----:B------:R0:W5:Y:S02]  /*3a30*/  LDG.E.LTC128B.U16 R19, desc[UR44][R4.64+0x10] ;  /* 0x0000102c04137981 */ /* 0x000164000c1e1520 */
.L_x_43:
[----:B------:R-:W-:Y:S05]  /*3a40*/  BSYNC B1 ;  /* 0x0000000000017941 */ /* 0x000fea0003800000 */
.L_x_42:
[----:B0----5:R-:W-:Y:S01]  /*3a50*/  HADD2.F32 R2, -RZ, R19.H0_H0 ;  /* 0x20000013ff027230 */ /* 0x021fe20000004100 */
[----:B------:R-:W-:Y:S01]  /*3a60*/  ISETP.GT.AND P0, PT, R3, 0x8, P0 ;  /* 0x000000080300780c */ /* 0x000fe20000704270 */
[----:B------:R-:W-:Y:S03]  /*3a70*/  BSSY B1, `(.L_x_44) ;  /* 0x0000007000017945 */ /* 0x000fe60003800000 */
[----:B---3--:R-:W-:-:S04]  /*3a80*/  FMUL R13, R2, R137 ;  /* 0x00000089020d7220 */ /* 0x008fc80000400000 */
[----:B------:R-:W-:-:S05]  /*3a90*/  FFMA R13, R126, R136, R13 ;  /* 0x000000887e0d7223 */ /* 0x000fca000000000d */
[----:B------:R-:W-:-:S05]  /*3aa0*/  F2FP.F16.F32.PACK_AB R13, RZ, R13 ;  /* 0x0000000dff0d723e */ /* 0x000fca00000000ff */
[----:B------:R0:W-:Y:S01]  /*3ab0*/  @P1 STG.E.U16 desc[UR44][R10.64+0x10], R13 ;  /* 0x0000100d0a001986 */ /* 0x0001e2000c10152c */
[----:B------:R-:W-:Y:S05]  /*3ac0*/  @!P0 BRA `(.L_x_45) ;  /* 0x0000000000048947 */ /* 0x000fea0003800000 */
[----:B------:R3:W5:Y:S02]  /*3ad0*/  LDG.E.LTC128B.U16 R19, desc[UR44][R4.64+0x12] ;  /* 0x0000122c04137981 */ /* 0x000764000c1e1520 */
.L_x_45:
[----:B------:R-:W-:Y:S05]  /*3ae0*/  BSYNC B1 ;  /* 0x0000000000017941 */ /* 0x000fea0003800000 */
.L_x_44:
        /* <DEDUP_REMOVED lines=10> */
.L_x_47:
[----:B------:R-:W-:Y:S05]  /*3b90*/  BSYNC B1 ;  /* 0x0000000000017941 */ /* 0x000fea0003800000 */
.L_x_46:
[----:B0----5:R-:W-:Y:S01]  /*3ba0*/  HADD2.F32 R2, -RZ, R19.H0_H0 ;  /* 0x20000013ff027230 */ /* 0x021fe20000004100 */
        /* <DEDUP_REMOVED lines=9> */
.L_x_49:
[----:B------:R-:W-:Y:S05]  /*3c40*/  BSYNC B1 ;  /* 0x0000000000017941 */ /* 0x000fea0003800000 */
.L_x_48:
        /* <DEDUP_REMOVED lines=9> */
.L_x_51:
[----:B------:R-:W-:Y:S05]  /*3ce0*/  BSYNC B1 ;  /* 0x0000000000017941 */ /* 0x000fea0003800000 */
.L_x_50:
[----:B0----5:R-:W-:Y:S01]  /*3cf0*/  HADD2.F32 R2, -RZ, R19.H0_H0 ;  /* 0x20000013ff027230 */ /* 0x021fe20000004100 */
        /* <DEDUP_REMOVED lines=8> */
.L_x_53:
[----:B------:R-:W-:Y:S05]  /*3d80*/  BSYNC B1 ;  /* 0x0000000000017941 */ /* 0x000fea0003800000 */
.L_x_52:
        /* <DEDUP_REMOVED lines=10> */
.L_x_55:
[----:B------:R-:W-:Y:S05]  /*3e30*/  BSYNC B1 ;  /* 0x0000000000017941 */ /* 0x000fea0003800000 */
.L_x_54:
        /* <DEDUP_REMOVED lines=10> */
.L_x_57:
[----:B------:R-:W-:Y:S05]  /*3ee0*/  BSYNC B1 ;  /* 0x0000000000017941 */ /* 0x000fea0003800000 */
.L_x_56:
        /* <DEDUP_REMOVED lines=9> */
.L_x_59:
[----:B------:R-:W-:Y:S05]  /*3f80*/  BSYNC B1 ;  /* 0x0000000000017941 */ /* 0x000fea0003800000 */
.L_x_58:
        /* <DEDUP_REMOVED lines=9> */
.L_x_61:
[----:B------:R-:W-:Y:S05]  /*4020*/  BSYNC B1 ;  /* 0x0000000000017941 */ /* 0x000fea0003800000 */
.L_x_60:
        /* <DEDUP_REMOVED lines=10> */
.L_x_63:
[----:B------:R-:W-:Y:S05]  /*40d0*/  BSYNC B1 ;  /* 0x0000000000017941 */ /* 0x000fea0003800000 */
.L_x_62:
        /* <DEDUP_REMOVED lines=10> */
.L_x_65:
[----:B------:R-:W-:Y:S05]  /*4180*/  BSYNC B1 ;  /* 0x0000000000017941 */ /* 0x000fea0003800000 */
.L_x_64:
        /* <DEDUP_REMOVED lines=9> */
.L_x_67:
[----:B------:R-:W-:Y:S05]  /*4220*/  BSYNC B1 ;  /* 0x0000000000017941 */ /* 0x000fea0003800000 */
.L_x_66:
        /* <DEDUP_REMOVED lines=9> */
.L_x_69:
[----:B------:R-:W-:Y:S05]  /*42c0*/  BSYNC B1 ;  /* 0x0000000000017941 */ /* 0x000fea0003800000 */
.L_x_68:
        /* <DEDUP_REMOVED lines=10> */
.L_x_71:
[----:B------:R-:W-:Y:S05]  /*4370*/  BSYNC B1 ;  /* 0x0000000000017941 */ /* 0x000fea0003800000 */
.L_x_70:
        /* <DEDUP_REMOVED lines=10> */
.L_x_73:
[----:B------:R-:W-:Y:S05]  /*4420*/  BSYNC B1 ;  /* 0x0000000000017941 */ /* 0x000fea0003800000 */
.L_x_72:
        /* <DEDUP_REMOVED lines=9> */
.L_x_75:
[----:B------:R-:W-:Y:S05]  /*44c0*/  BSYNC B1 ;  /* 0x0000000000017941 */ /* 0x000fea0003800000 */
.L_x_74:
        /* <DEDUP_REMOVED lines=9> */
.L_x_77:
[----:B------:R-:W-:Y:S05]  /*4560*/  BSYNC B1 ;  /* 0x0000000000017941 */ /* 0x000fea0003800000 */
.L_x_76:
        /* <DEDUP_REMOVED lines=10> */
.L_x_79:
[----:B------:R-:W-:Y:S05]  /*4610*/  BSYNC B1 ;  /* 0x0000000000017941 */ /* 0x000fea0003800000 */
.L_x_78:
        /* <DEDUP_REMOVED lines=10> */
.L_x_81:
[----:B------:R-:W-:Y:S05]  /*46c0*/  BSYNC B1 ;  /* 0x0000000000017941 */ /* 0x000fea0003800000 */
.L_x_80:
        /* <DEDUP_REMOVED lines=9> */
.L_x_83:
[----:B------:R-:W-:Y:S05]  /*4760*/  BSYNC B1 ;  /* 0x0000000000017941 */ /* 0x000fea0003800000 */
.L_x_82:
        /* <DEDUP_REMOVED lines=9> */
.L_x_85:
[----:B------:R-:W-:Y:S05]  /*4800*/  BSYNC B1 ;  /* 0x0000000000017941 */ /* 0x000fea0003800000 */
.L_x_84:
        /* <DEDUP_REMOVED lines=10> */
.L_x_87:
[----:B------:R-:W-:Y:S05]  /*48b0*/  BSYNC B1 ;  /* 0x0000000000017941 */ /* 0x000fea0003800000 */
.L_x_86:
        /* <DEDUP_REMOVED lines=10> */
.L_x_89:
[----:B------:R-:W-:Y:S05]  /*4960*/  BSYNC B1 ;  /* 0x0000000000017941 */ /* 0x000fea0003800000 */
.L_x_88:
        /* <DEDUP_REMOVED lines=9> */
.L_x_91:
[----:B------:R-:W-:Y:S05]  /*4a00*/  BSYNC B1 ;  /* 0x0000000000017941 */ /* 0x000fea0003800000 */
.L_x_90:
        /* <DEDUP_REMOVED lines=9> */
.L_x_93:
[----:B------:R-:W-:Y:S05]  /*4aa0*/  BSYNC B1 ;  /* 0x0000000000017941 */ /* 0x000fea0003800000 */
.L_x_92:
        /* <DEDUP_REMOVED lines=10> */
.L_x_95:
[----:B------:R-:W-:Y:S05]  /*4b50*/  BSYNC B1 ;  /* 0x0000000000017941 */ /* 0x000fea0003800000 */
.L_x_94:
        /* <DEDUP_REMOVED lines=10> */
.L_x_97:
[----:B------:R-:W-:Y:S05]  /*4c00*/  BSYNC B1 ;  /* 0x0000000000017941 */ /* 0x000fea0003800000 */
.L_x_96:
        /* <DEDUP_REMOVED lines=9> */
.L_x_99:
[----:B------:R-:W-:Y:S05]  /*4ca0*/  BSYNC B1 ;  /* 0x0000000000017941 */ /* 0x000fea0003800000 */
.L_x_98:
        /* <DEDUP_REMOVED lines=9> */
.L_x_101:
[----:B------:R-:W-:Y:S05]  /*4d40*/  BSYNC B1 ;  /* 0x0000000000017941 */ /* 0x000fea0003800000 */
.L_x_100:
        /* <DEDUP_REMOVED lines=10> */
.L_x_103:
[----:B------:R-:W-:Y:S05]  /*4df0*/  BSYNC B1 ;  /* 0x0000000000017941 */ /* 0x000fea0003800000 */
.L_x_102:
        /* <DEDUP_REMOVED lines=10> */
.L_x_105:
[----:B------:R-:W-:Y:S05]  /*4ea0*/  BSYNC B1 ;  /* 0x0000000000017941 */ /* 0x000fea0003800000 */
.L_x_104:
        /* <DEDUP_REMOVED lines=9> */
.L_x_107:
[----:B------:R-:W-:Y:S05]  /*4f40*/  BSYNC B1 ;  /* 0x0000000000017941 */ /* 0x000fea0003800000 */
.L_x_106:
        /* <DEDUP_REMOVED lines=9> */
.L_x_109:
[----:B------:R-:W-:Y:S05]  /*4fe0*/  BSYNC B1 ;  /* 0x0000000000017941 */ /* 0x000fea0003800000 */
.L_x_108:
        /* <DEDUP_REMOVED lines=10> */
.L_x_111:
[----:B------:R-:W-:Y:S05]  /*5090*/  BSYNC B1 ;  /* 0x0000000000017941 */ /* 0x000fea0003800000 */
.L_x_110:
        /* <DEDUP_REMOVED lines=10> */
.L_x_113:
[----:B------:R-:W-:Y:S05]  /*5140*/  BSYNC B1 ;  /* 0x0000000000017941 */ /* 0x000fea0003800000 */
.L_x_112:
        /* <DEDUP_REMOVED lines=9> */
.L_x_115:
[----:B------:R-:W-:Y:S05]  /*51e0*/  BSYNC B1 ;  /* 0x0000000000017941 */ /* 0x000fea0003800000 */
.L_x_114:
        /* <DEDUP_REMOVED lines=9> */
.L_x_117:
[----:B------:R-:W-:Y:S05]  /*5280*/  BSYNC B1 ;  /* 0x0000000000017941 */ /* 0x000fea0003800000 */
.L_x_116:
        /* <DEDUP_REMOVED lines=10> */
.L_x_119:
[----:B------:R-:W-:Y:S05]  /*5330*/  BSYNC B1 ;  /* 0x0000000000017941 */ /* 0x000fea0003800000 */
.L_x_118:
        /* <DEDUP_REMOVED lines=10> */
.L_x_121:
[----:B------:R-:W-:Y:S05]  /*53e0*/  BSYNC B1 ;  /* 0x0000000000017941 */ /* 0x000fea0003800000 */
.L_x_120:
        /* <DEDUP_REMOVED lines=9> */
.L_x_123:
[----:B------:R-:W-:Y:S05]  /*5480*/  BSYNC B1 ;  /* 0x0000000000017941 */ /* 0x000fea0003800000 */
.L_x_122:
        /* <DEDUP_REMOVED lines=9> */
.L_x_125:
[----:B------:R-:W-:Y:S05]  /*5520*/  BSYNC B1 ;  /* 0x0000000000017941 */ /* 0x000fea0003800000 */
.L_x_124:
        /* <DEDUP_REMOVED lines=10> */
.L_x_127:
[----:B------:R-:W-:Y:S05]  /*55d0*/  BSYNC B1 ;  /* 0x0000000000017941 */ /* 0x000fea0003800000 */
.L_x_126:
        /* <DEDUP_REMOVED lines=10> */
.L_x_129:
[----:B------:R-:W-:Y:S05]  /*5680*/  BSYNC B1 ;  /* 0x0000000000017941 */ /* 0x000fea0003800000 */
.L_x_128:
        /* <DEDUP_REMOVED lines=9> */
.L_x_131:
[----:B------:R-:W-:Y:S05]  /*5720*/  BSYNC B1 ;  /* 0x0000000000017941 */ /* 0x000fea0003800000 */
.L_x_130:
        /* <DEDUP_REMOVED lines=9> */
.L_x_133:
[----:B------:R-:W-:Y:S05]  /*57c0*/  BSYNC B1 ;  /* 0x0000000000017941 */ /* 0x000fea0003800000 */
.L_x_132:
        /* <DEDUP_REMOVED lines=10> */
.L_x_135:
[----:B------:R-:W-:Y:S05]  /*5870*/  BSYNC B1 ;  /* 0x0000000000017941 */ /* 0x000fea0003800000 */
.L_x_134:
        /* <DEDUP_REMOVED lines=10> */
.L_x_137:
[----:B------:R-:W-:Y:S05]  /*5920*/  BSYNC B1 ;  /* 0x0000000000017941 */ /* 0x000fea0003800000 */
.L_x_136:
        /* <DEDUP_REMOVED lines=9> */
.L_x_139:
[----:B------:R-:W-:Y:S05]  /*59c0*/  BSYNC B1 ;  /* 0x0000000000017941 */ /* 0x000fea0003800000 */
.L_x_138:
        /* <DEDUP_REMOVED lines=9> */
.L_x_141:
[----:B------:R-:W-:Y:S05]  /*5a60*/  BSYNC B1 ;  /* 0x0000000000017941 */ /* 0x000fea0003800000 */
.L_x_140:
        /* <DEDUP_REMOVED lines=10> */
.L_x_143:
[----:B------:R-:W-:Y:S05]  /*5b10*/  BSYNC B1 ;  /* 0x0000000000017941 */ /* 0x000fea0003800000 */
.L_x_142:
        /* <DEDUP_REMOVED lines=10> */
.L_x_145:
[----:B------:R-:W-:Y:S05]  /*5bc0*/  BSYNC B1 ;  /* 0x0000000000017941 */ /* 0x000fea0003800000 */
.L_x_144:
        /* <DEDUP_REMOVED lines=9> */
.L_x_147:
[----:B------:R-:W-:Y:S05]  /*5c60*/  BSYNC B1 ;  /* 0x0000000000017941 */ /* 0x000fea0003800000 */
.L_x_146:
        /* <DEDUP_REMOVED lines=9> */
.L_x_149:
[----:B------:R-:W-:Y:S05]  /*5d00*/  BSYNC B1 ;  /* 0x0000000000017941 */ /* 0x000fea0003800000 */
.L_x_148:
        /* <DEDUP_REMOVED lines=10> */
.L_x_151:
[----:B------:R-:W-:Y:S05]  /*5db0*/  BSYNC B1 ;  /* 0x0000000000017941 */ /* 0x000fea0003800000 */
.L_x_150:
        /* <DEDUP_REMOVED lines=10> */
.L_x_153:
[----:B------:R-:W-:Y:S05]  /*5e60*/  BSYNC B1 ;  /* 0x0000000000017941 */ /* 0x000fea0003800000 */
.L_x_152:
        /* <DEDUP_REMOVED lines=9> */
.L_x_155:
[----:B------:R-:W-:Y:S05]  /*5f00*/  BSYNC B1 ;  /* 0x0000000000017941 */ /* 0x000fea0003800000 */
.L_x_154:
        /* <DEDUP_REMOVED lines=9> */
.L_x_157:
[----:B------:R-:W-:Y:S05]  /*5fa0*/  BSYNC B1 ;  /* 0x0000000000017941 */ /* 0x000fea0003800000 */
.L_x_156:
        /* <DEDUP_REMOVED lines=10> */
.L_x_159:
[----:B------:R-:W-:Y:S05]  /*6050*/  BSYNC B1 ;  /* 0x0000000000017941 */ /* 0x000fea0003800000 */
.L_x_158:
        /* <DEDUP_REMOVED lines=10> */
.L_x_161:
[----:B------:R-:W-:Y:S05]  /*6100*/  BSYNC B1 ;  /* 0x0000000000017941 */ /* 0x000fea0003800000 */
.L_x_160:
        /* <DEDUP_REMOVED lines=9> */
.L_x_163:
[----:B------:R-:W-:Y:S05]  /*61a0*/  BSYNC B1 ;  /* 0x0000000000017941 */ /* 0x000fea0003800000 */
.L_x_162:
        /* <DEDUP_REMOVED lines=9> */
.L_x_165:
[----:B------:R-:W-:Y:S05]  /*6240*/  BSYNC B1 ;  /* 0x0000000000017941 */ /* 0x000fea0003800000 */
.L_x_164:
        /* <DEDUP_REMOVED lines=10> */
.L_x_167:
[----:B------:R-:W-:Y:S05]  /*62f0*/  BSYNC B1 ;  /* 0x0000000000017941 */ /* 0x000fea0003800000 */
.L_x_166:
        /* <DEDUP_REMOVED lines=10> */
.L_x_169:
[----:B------:R-:W-:Y:S05]  /*63a0*/  BSYNC B1 ;  /* 0x0000000000017941 */ /* 0x000fea0003800000 */
.L_x_168:
        /* <DEDUP_REMOVED lines=9> */
.L_x_171:
[----:B------:R-:W-:Y:S05]  /*6440*/  BSYNC B1 ;  /* 0x0000000000017941 */ /* 0x000fea0003800000 */
.L_x_170:
        /* <DEDUP_REMOVED lines=9> */
.L_x_173:
[----:B------:R-:W-:Y:S05]  /*64e0*/  BSYNC B1 ;  /* 0x0000000000017941 */ /* 0x000fea0003800000 */
.L_x_172:
        /* <DEDUP_REMOVED lines=10> */
.L_x_175:
[----:B------:R-:W-:Y:S05]  /*6590*/  BSYNC B1 ;  /* 0x0000000000017941 */ /* 0x000fea0003800000 */
.L_x_174:
        /* <DEDUP_REMOVED lines=10> */
.L_x_177:
[----:B------:R-:W-:Y:S05]  /*6640*/  BSYNC B1 ;  /* 0x0000000000017941 */ /* 0x000fea0003800000 */
.L_x_176:
        /* <DEDUP_REMOVED lines=9> */
.L_x_179:
[----:B------:R-:W-:Y:S05]  /*66e0*/  BSYNC B1 ;  /* 0x0000000000017941 */ /* 0x000fea0003800000 */
.L_x_178:
        /* <DEDUP_REMOVED lines=9> */
.L_x_181:
[----:B------:R-:W-:Y:S05]  /*6780*/  BSYNC B1 ;  /* 0x0000000000017941 */ /* 0x000fea0003800000 */
.L_x_180:
        /* <DEDUP_REMOVED lines=10> */
.L_x_183:
[----:B------:R-:W-:Y:S05]  /*6830*/  BSYNC B1 ;  /* 0x0000000000017941 */ /* 0x000fea0003800000 */
.L_x_182:
        /* <DEDUP_REMOVED lines=10> */
.L_x_185:
[----:B------:R-:W-:Y:S05]  /*68e0*/  BSYNC B1 ;  /* 0x0000000000017941 */ /* 0x000fea0003800000 */
.L_x_184:
        /* <DEDUP_REMOVED lines=9> */
.L_x_187:
[----:B------:R-:W-:Y:S05]  /*6980*/  BSYNC B1 ;  /* 0x0000000000017941 */ /* 0x000fea0003800000 */
.L_x_186:
        /* <DEDUP_REMOVED lines=9> */
.L_x_189:
[----:B------:R-:W-:Y:S05]  /*6a20*/  BSYNC B1 ;  /* 0x0000000000017941 */ /* 0x000fea0003800000 */
.L_x_188:
        /* <DEDUP_REMOVED lines=10> */
.L_x_191:
[----:B------:R-:W-:Y:S05]  /*6ad0*/  BSYNC B1 ;  /* 0x0000000000017941 */ /* 0x000fea0003800000 */
.L_x_190:
        /* <DEDUP_REMOVED lines=10> */
.L_x_193:
[----:B------:R-:W-:Y:S05]  /*6b80*/  BSYNC B1 ;  /* 0x0000000000017941 */ /* 0x000fea0003800000 */
.L_x_192:
        /* <DEDUP_REMOVED lines=9> */
.L_x_195:
[----:B------:R-:W-:Y:S05]  /*6c20*/  BSYNC B1 ;  /* 0x0000000000017941 */ /* 0x000fea0003800000 */
.L_x_194:
        /* <DEDUP_REMOVED lines=9> */
.L_x_197:
[----:B------:R-:W-:Y:S05]  /*6cc0*/  BSYNC B1 ;  /* 0x0000000000017941 */ /* 0x000fea0003800000 */
.L_x_196:
        /* <DEDUP_REMOVED lines=10> */
.L_x_199:
[----:B------:R-:W-:Y:S05]  /*6d70*/  BSYNC B1 ;  /* 0x0000000000017941 */ /* 0x000fea0003800000 */
.L_x_198:
        /* <DEDUP_REMOVED lines=10> */
.L_x_201:
[----:B------:R-:W-:Y:S05]  /*6e20*/  BSYNC B1 ;  /* 0x0000000000017941 */ /* 0x000fea0003800000 */
.L_x_200:
        /* <DEDUP_REMOVED lines=9> */
.L_x_203:
[----:B------:R-:W-:Y:S05]  /*6ec0*/  BSYNC B1 ;  /* 0x0000000000017941 */ /* 0x000fea0003800000 */
.L_x_202:
        /* <DEDUP_REMOVED lines=9> */
.L_x_205:
[----:B------:R-:W-:Y:S05]  /*6f60*/  BSYNC B1 ;  /* 0x0000000000017941 */ /* 0x000fea0003800000 */
.L_x_204:
        /* <DEDUP_REMOVED lines=10> */
.L_x_207:
[----:B------:R-:W-:Y:S05]  /*7010*/  BSYNC B1 ;  /* 0x0000000000017941 */ /* 0x000fea0003800000 */
.L_x_206:
        /* <DEDUP_REMOVED lines=10> */
.L_x_209:
[----:B------:R-:W-:Y:S05]  /*70c0*/  BSYNC B1 ;  /* 0x0000000000017941 */ /* 0x000fea0003800000 */
.L_x_208:
        /* <DEDUP_REMOVED lines=9> */
.L_x_211:
[----:B------:R-:W-:Y:S05]  /*7160*/  BSYNC B1 ;  /* 0x0000000000017941 */ /* 0x000fea0003800000 */
.L_x_210:
        /* <DEDUP_REMOVED lines=9> */
.L_x_213:
[----:B------:R-:W-:Y:S05]  /*7200*/  BSYNC B1 ;  /* 0x0000000000017941 */ /* 0x000fea0003800000 */
.L_x_212:
        /* <DEDUP_REMOVED lines=10> */
.L_x_215:
[----:B------:R-:W-:Y:S05]  /*72b0*/  BSYNC B1 ;  /* 0x0000000000017941 */ /* 0x000fea0003800000 */
.L_x_214:
        /* <DEDUP_REMOVED lines=10> */
.L_x_217:
[----:B------:R-:W-:Y:S05]  /*7360*/  BSYNC B1 ;  /* 0x0000000000017941 */ /* 0x000fea0003800000 */
.L_x_216:
        /* <DEDUP_REMOVED lines=9> */
.L_x_219:
[----:B------:R-:W-:Y:S05]  /*7400*/  BSYNC B1 ;  /* 0x0000000000017941 */ /* 0x000fea0003800000 */
.L_x_218:
        /* <DEDUP_REMOVED lines=9> */
.L_x_221:
[----:B------:R-:W-:Y:S05]  /*74a0*/  BSYNC B1 ;  /* 0x0000000000017941 */ /* 0x000fea0003800000 */
.L_x_220:
        /* <DEDUP_REMOVED lines=10> */
.L_x_223:
[----:B------:R-:W-:Y:S05]  /*7550*/  BSYNC B1 ;  /* 0x0000000000017941 */ /* 0x000fea0003800000 */
.L_x_222:
        /* <DEDUP_REMOVED lines=10> */
.L_x_225:
[----:B------:R-:W-:Y:S05]  /*7600*/  BSYNC B1 ;  /* 0x0000000000017941 */ /* 0x000fea0003800000 */
.L_x_224:
        /* <DEDUP_REMOVED lines=9> */
.L_x_227:
[----:B------:R-:W-:Y:S05]  /*76a0*/  BSYNC B1 ;  /* 0x0000000000017941 */ /* 0x000fea0003800000 */
.L_x_226:
        /* <DEDUP_REMOVED lines=9> */
.L_x_229:
[----:B------:R-:W-:Y:S05]  /*7740*/  BSYNC B1 ;  /* 0x0000000000017941 */ /* 0x000fea0003800000 */
.L_x_228:
        /* <DEDUP_REMOVED lines=10> */
.L_x_231:
[----:B------:R-:W-:Y:S05]  /*77f0*/  BSYNC B1 ;  /* 0x0000000000017941 */ /* 0x000fea0003800000 */
.L_x_230:
        /* <DEDUP_REMOVED lines=10> */
.L_x_233:
[----:B------:R-:W-:Y:S05]  /*78a0*/  BSYNC B1 ;  /* 0x0000000000017941 */ /* 0x000fea0003800000 */
.L_x_232:
        /* <DEDUP_REMOVED lines=9> */
.L_x_235:
[----:B------:R-:W-:Y:S05]  /*7940*/  BSYNC B1 ;  /* 0x0000000000017941 */ /* 0x000fea0003800000 */
.L_x_234:
        /* <DEDUP_REMOVED lines=9> */
.L_x_237:
[----:B------:R-:W-:Y:S05]  /*79e0*/  BSYNC B1 ;  /* 0x0000000000017941 */ /* 0x000fea0003800000 */
.L_x_236:
        /* <DEDUP_REMOVED lines=10> */
.L_x_239:
[----:B------:R-:W-:Y:S05]  /*7a90*/  BSYNC B1 ;  /* 0x0000000000017941 */ /* 0x000fea0003800000 */
.L_x_238:
        /* <DEDUP_REMOVED lines=10> */
.L_x_241:
[----:B------:R-:W-:Y:S05]  /*7b40*/  BSYNC B1 ;  /* 0x0000000000017941 */ /* 0x000fea0003800000 */
.L_x_240:
        /* <DEDUP_REMOVED lines=9> */
.L_x_243:
[----:B------:R-:W-:Y:S05]  /*7be0*/  BSYNC B1 ;  /* 0x0000000000017941 */ /* 0x000fea0003800000 */
.L_x_242:
        /* <DEDUP_REMOVED lines=9> */
.L_x_245:
[----:B------:R-:W-:Y:S05]  /*7c80*/  BSYNC B1 ;  /* 0x0000000000017941 */ /* 0x000fea0003800000 */
.L_x_244:
        /* <DEDUP_REMOVED lines=10> */
.L_x_247:
[----:B------:R-:W-:Y:S05]  /*7d30*/  BSYNC B1 ;  /* 0x0000000000017941 */ /* 0x000fea0003800000 */
.L_x_246:
        /* <DEDUP_REMOVED lines=10> */
.L_x_249:
[----:B------:R-:W-:Y:S05]  /*7de0*/  BSYNC B1 ;  /* 0x0000000000017941 */ /* 0x000fea0003800000 */
.L_x_248:
        /* <DEDUP_REMOVED lines=9> */
.L_x_251:
[----:B------:R-:W-:Y:S05]  /*7e80*/  BSYNC B1 ;  /* 0x0000000000017941 */ /* 0x000fea0003800000 */
.L_x_250:
[----:B0----5:R-:W-:Y:S01]  /*7e90*/  HADD2.F32 R0, -RZ, R19.H0_H0 ;  /* 0x20000013ff007230 */ /* 0x021fe20000004100 */
[----:B------:R-:W-:Y:S01]  /*7ea0*/  ISETP.GT.AND P0, PT, R3, 0x8, P0 ;  /* 0x000000080300780c */ /* 0x000fe20000704270 */
[----:B-1--4-:R-:W-:Y:S01]  /*7eb0*/  @P1 IMAD.MOV.U32 R6, RZ, RZ, R10 ;  /* 0x000000ffff061224 */ /* 0x012fe200078e000a */
[----:B------:R-:W-:Y:S02]  /*7ec0*/  BSSY B1, `(.L_x_252) ;  /* 0x0000009000017945 */ /* 0x000fe40003800000 */
[----:B------:R-:W-:-:S04]  /*7ed0*/  FMUL R7, R0, R137 ;  /* 0x0000008900077220 */ /* 0x000fc80000400000 */
[----:B------:R-:W-:-:S05]  /*7ee0*/  FFMA R7, R38, R136, R7 ;  /* 0x0000008826077223 */ /* 0x000fca0000000007 */
[----:B------:R-:W-:-:S04]  /*7ef0*/  F2FP.F16.F32.PACK_AB R7, RZ, R7 ;  /* 0x00000007ff07723e */ /* 0x000fc800000000ff */
[----:B------:R-:W-:Y:S01]  /*7f00*/  PRMT R0, R7, 0x7610, R0 ;  /* 0x0000761007007816 */ /* 0x000fe20000000000 */
[----:B------:R-:W-:-:S05]  /*7f10*/  @P1 IMAD.MOV.U32 R7, RZ, RZ, R11 ;  /* 0x000000ffff071224 */ /* 0x000fca00078e000b */
[----:B------:R0:W-:Y:S01]  /*7f20*/  @P1 STG.E.U16 desc[UR44][R6.64+0x1b0], R0 ;  /* 0x0001b00006001986 */ /* 0x0001e2000c10152c */
[----:B------:R-:W-:Y:S05]  /*7f30*/  @!P0 BRA `(.L_x_253) ;  /* 0x0000000000048947 */ /* 0x000fea0003800000 */
[----:B------:R1:W5:Y:S02]  /*7f40*/  LDG.E.LTC128B.U16 R19, desc[UR44][R4.64+0x1b2] ;  /* 0x0001b22c04137981 */ /* 0x000364000c1e1520 */
.L_x_253:
[----:B------:R-:W-:Y:S05]  /*7f50*/  BSYNC B1 ;  /* 0x0000000000017941 */ /* 0x000fea0003800000 */
.L_x_252:
[----:B------:R-:W-:Y:S05]  /*7f60*/  @!P0 BRA `(.L_x_254) ;  /* 0x0000002400d08947 */ /* 0x000fea0003800000 */
[----:B0----5:R-:W-:-:S05]  /*7f70*/  HADD2.F32 R0, -RZ, R19.H0_H0 ;  /* 0x20000013ff007230 */ /* 0x021fca0000004100 */
[----:B------:R-:W-:-:S04]  /*7f80*/  FMUL R0, R0, R137 ;  /* 0x0000008900007220 */ /* 0x000fc80000400000 */
[----:B------:R-:W-:-:S05]  /*7f90*/  FFMA R0, R39, R136, R0 ;  /* 0x0000008827007223 */ /* 0x000fca0000000000 */
[----:B------:R-:W-:-:S05]  /*7fa0*/  F2FP.F16.F32.PACK_AB R0, RZ, R0 ;  /* 0x00000000ff00723e */ /* 0x000fca00000000ff */
[----:B------:R4:W-:Y:S01]  /*7fb0*/  STG.E.U16 desc[UR44][R10.64+0x1b2], R0 ;  /* 0x0001b2000a007986 */ /* 0x0009e2000c10152c */
[----:B------:R-:W-:Y:S05]  /*7fc0*/  BRA `(.L_x_254) ;  /* 0x0000002400b87947 */ /* 0x000fea0003800000 */
.L_x_33:
[----:B------:R-:W-:Y:S01]  /*7fd0*/  ULDC.64 UR4, c[0x0][0x5c0] ;  /* 0x0001700000047ab9 */ /* 0x000fe20000000a00 */
[----:B------:R-:W-:Y:S01]  /*7fe0*/  ISETP.GT.AND P3, PT, R0, 0x1, PT ;  /* 0x000000010000780c */ /* 0x000fe20003f64270 */
[-C--:B------:R-:W-:Y:S01]  /*7ff0*/  FMUL R120, R120, R136.reuse ;  /* 0x0000008878787220 */ /* 0x080fe20000400000 */
[----:B------:R-:W-:Y:S01]  /*8000*/  LEA R8, P0, R6, UR4, 0x1 ;  /* 0x0000000406087c11 */ /* 0x000fe2000f8008ff */
[-C--:B------:R-:W-:Y:S01]  /*8010*/  FMUL R121, R121, R136.reuse ;  /* 0x0000008879797220 */ /* 0x080fe20000400000 */
[----:B------:R-:W-:Y:S01]  /*8020*/  SHF.L.U64.HI R5, R4, 0x4, R5 ;  /* 0x0000000404057819 */ /* 0x000fe20000010205 */
[-C--:B------:R-:W-:Y:S01]  /*8030*/  FMUL R122, R122, R136.reuse ;  /* 0x000000887a7a7220 */ /* 0x080fe20000400000 */
[----:B------:R-:W-:Y:S01]  /*8040*/  LEA.HI.X R9, R6, UR5, R9, 0x1, P0 ;  /* 0x0000000506097c11 */ /* 0x000fe200080f0c09 */
[-C--:B------:R-:W-:Y:S01]  /*8050*/  FMUL R123, R123, R136.reuse ;  /* 0x000000887b7b7220 */ /* 0x080fe20000400000 */
[----:B------:R-:W-:Y:S01]  /*8060*/  ISETP.GT.AND P0, PT, R3, RZ, P3 ;  /* 0x000000ff0300720c */ /* 0x000fe20001f04270 */
[----:B------:R-:W-:Y:S01]  /*8070*/  FMUL R124, R124, R136 ;  /* 0x000000887c7c7220 */ /* 0x000fe20000400000 */
[----:B------:R-:W-:Y:S01]  /*8080*/  F2FP.F16.F32.PACK_AB R120, RZ, R120 ;  /* 0x00000078ff78723e */ /* 0x000fe200000000ff */
[-C--:B------:R-:W-:Y:S01]  /*8090*/  FMUL R125, R125, R136.reuse ;  /* 0x000000887d7d7220 */ /* 0x080fe20000400000 */
[----:B------:R-:W-:Y:S01]  /*80a0*/  F2FP.F16.F32.PACK_AB R121, RZ, R121 ;  /* 0x00000079ff79723e */ /* 0x000fe200000000ff */
[----:B------:R-:W-:Y:S01]  /*80b0*/  FMUL R126, R126, R136 ;  /* 0x000000887e7e7220 */ /* 0x000fe20000400000 */
[----:B------:R-:W-:Y:S01]  /*80c0*/  LEA R4, P4, R4, R8, 0x4 ;  /* 0x0000000804047211 */ /* 0x000fe200078820ff */
[----:B------:R-:W-:Y:S01]  /*80d0*/  @P2 STG.E.U16 desc[UR44][R8.64], R120 ;  /* 0x0000007808002986 */ /* 0x000fe2000c10152c */
[----:B------:R-:W-:Y:S01]  /*80e0*/  ISETP.GT.AND P2, PT, R0, 0x8, PT ;  /* 0x000000080000780c */ /* 0x000fe20003f44270 */
[----:B------:R-:W-:Y:S01]  /*80f0*/  FMUL R127, R127, R136 ;  /* 0x000000887f7f7220 */ /* 0x000fe20000400000 */
[----:B------:R-:W-:Y:S01]  /*8100*/  ISETP.GT.AND P1, PT, R3, 0x8, P1 ;  /* 0x000000080300780c */ /* 0x000fe20000f24270 */
[--C-:B------:R-:W-:Y:S01]  /*8110*/  IMAD.X R5, R5, 0x1, R9.reuse, P4 ;  /* 0x0000000105057824 */ /* 0x100fe200020e0609 */
[C---:B------:R-:W-:Y:S01]  /*8120*/  ISETP.GT.AND P5, PT, R3.reuse, RZ, P2 ;  /* 0x000000ff0300720c */ /* 0x040fe200017a4270 */
[--C-:B------:R-:W-:Y:S01]  /*8130*/  @P0 IMAD.MOV.U32 R6, RZ, RZ, R8.reuse ;  /* 0x000000ffff060224 */ /* 0x100fe200078e0008 */
[----:B------:R-:W-:Y:S01]  /*8140*/  ISETP.GT.AND P3, PT, R3, 0x8, P3 ;  /* 0x000000080300780c */ /* 0x000fe20001f64270 */
[--C-:B------:R-:W-:Y:S01]  /*8150*/  @P0 IMAD.MOV.U32 R7, RZ, RZ, R9.reuse ;  /* 0x000000ffff070224 */ /* 0x100fe200078e0009 */
[----:B------:R-:W-:Y:S01]  /*8160*/  F2FP.F16.F32.PACK_AB R122, RZ, R122 ;  /* 0x0000007aff7a723e */ /* 0x000fe200000000ff */
[-C--:B------:R-:W-:Y:S01]  /*8170*/  FMUL R128, R128, R136.reuse ;  /* 0x0000008880807220 */ /* 0x080fe20000400000 */
[----:B------:R-:W-:Y:S01]  /*8180*/  F2FP.F16.F32.PACK_AB R123, RZ, R123 ;  /* 0x0000007bff7b723e */ /* 0x000fe200000000ff */
[-C--:B------:R-:W-:Y:S01]  /*8190*/  FMUL R129, R129, R136.reuse ;  /* 0x0000008881817220 */ /* 0x080fe20000400000 */
[----:B------:R1:W-:Y:S01]  /*81a0*/  @P0 STG.E.U16 desc[UR44][R6.64+0x2], R121 ;  /* 0x0000027906000986 */ /* 0x0003e2000c10152c */
[----:B------:R-:W-:Y:S01]  /*81b0*/  ISETP.GT.AND P0, PT, R0, 0x9, PT ;  /* 0x000000090000780c */ /* 0x000fe20003f04270 */
[----:B------:R-:W-:Y:S01]  /*81c0*/  FMUL R130, R130, R136 ;  /* 0x0000008882827220 */ /* 0x000fe20000400000 */
[----:B------:R-:W-:Y:S01]  /*81d0*/  F2FP.F16.F32.PACK_AB R124, RZ, R124 ;  /* 0x0000007cff7c723e */ /* 0x000fe200000000ff */
[----:B------:R-:W-:Y:S01]  /*81e0*/  @P1 STG.E.U16 desc[UR44][R4.64], R122 ;  /* 0x0000007a04001986 */ /* 0x000fe2000c10152c */
[----:B------:R-:W-:Y:S01]  /*81f0*/  ISETP.GT.AND P4, PT, R3, RZ, P0 ;  /* 0x000000ff0300720c */ /* 0x000fe20000784270 */
[-C--:B------:R-:W-:Y:S01]  /*8200*/  FMUL R131, R131, R136.reuse ;  /* 0x0000008883837220 */ /* 0x080fe20000400000 */
[----:B------:R-:W-:Y:S01]  /*8210*/  ISETP.GT.AND P1, PT, R0, 0x10, PT ;  /* 0x000000100000780c */ /* 0x000fe20003f24270 */
[----:B------:R-:W-:Y:S01]  /*8220*/  @P3 STG.E.U16 desc[UR44][R4.64+0x2], R123 ;  /* 0x0000027b04003986 */ /* 0x000fe2000c10152c */
[----:B------:R-:W-:Y:S01]  /*8230*/  F2FP.F16.F32.PACK_AB R125, RZ, R125 ;  /* 0x0000007dff7d723e */ /* 0x000fe200000000ff */
[-C--:B------:R-:W-:Y:S01]  /*8240*/  FMUL R132, R132, R136.reuse ;  /* 0x0000008884847220 */ /* 0x080fe20000400000 */
[C---:B------:R-:W-:Y:S01]  /*8250*/  ISETP.GT.AND P2, PT, R3.reuse, 0x8, P2 ;  /* 0x000000080300780c */ /* 0x040fe20001744270 */
[--C-:B-1----:R-:W-:Y:S01]  /*8260*/  @P5 IMAD.MOV.U32 R6, RZ, RZ, R8.reuse ;  /* 0x000000ffff065224 */ /* 0x102fe200078e0008 */
[----:B------:R-:W-:Y:S01]  /*8270*/  ISETP.GT.AND P3, PT, R3, 0x8, P0 ;  /* 0x000000080300780c */ /* 0x000fe20000764270 */
[--C-:B------:R-:W-:Y:S01]  /*8280*/  @P5 IMAD.MOV.U32 R7, RZ, RZ, R9.reuse ;  /* 0x000000ffff075224 */ /* 0x100fe200078e0009 */
[----:B------:R-:W-:Y:S01]  /*8290*/  ISETP.GT.AND P0, PT, R0, 0x11, PT ;  /* 0x000000110000780c */ /* 0x000fe20003f04270 */
[----:B------:R-:W-:Y:S01]  /*82a0*/  FMUL R133, R133, R136 ;  /* 0x0000008885857220 */ /* 0x000fe20000400000 */
[----:B------:R-:W-:Y:S01]  /*82b0*/  F2FP.F16.F32.PACK_AB R126, RZ, R126 ;  /* 0x0000007eff7e723e */ /* 0x000fe200000000ff */
[-C--:B------:R-:W-:Y:S01]  /*82c0*/  FMUL R134, R134, R136.reuse ;  /* 0x0000008886867220 */ /* 0x080fe20000400000 */
[----:B------:R1:W-:Y:S01]  /*82d0*/  @P5 STG.E.U16 desc[UR44][R6.64+0x10], R124 ;  /* 0x0000107c06005986 */ /* 0x0003e2000c10152c */
[----:B------:R-:W-:Y:S01]  /*82e0*/  ISETP.GT.AND P5, PT, R3, RZ, P1 ;  /* 0x000000ff0300720c */ /* 0x000fe20000fa4270 */
[-C--:B------:R-:W-:Y:S01]  /*82f0*/  FMUL R135, R135, R136.reuse ;  /* 0x0000008887877220 */ /* 0x080fe20000400000 */
[----:B------:R-:W-:Y:S01]  /*8300*/  F2FP.F16.F32.PACK_AB R127, RZ, R127 ;  /* 0x0000007fff7f723e */ /* 0x000fe200000000ff */
[----:B------:R-:W-:Y:S01]  /*8310*/  FMUL R104, R104, R136 ;  /* 0x0000008868687220 */ /* 0x000fe20000400000 */
[----:B------:R-:W-:Y:S01]  /*8320*/  F2FP.F16.F32.PACK_AB R128, RZ, R128 ;  /* 0x00000080ff80723e */ /* 0x000fe200000000ff */
[-C--:B------:R-:W-:Y:S01]  /*8330*/  FMUL R105, R105, R136.reuse ;  /* 0x0000008869697220 */ /* 0x080fe20000400000 */
[----:B------:R-:W-:Y:S01]  /*8340*/  F2FP.F16.F32.PACK_AB R129, RZ, R129 ;  /* 0x00000081ff81723e */ /* 0x000fe200000000ff */
[-C--:B------:R-:W-:Y:S01]  /*8350*/  FMUL R106, R106, R136.reuse ;  /* 0x000000886a6a7220 */ /* 0x080fe20000400000 */
[----:B------:R-:W-:Y:S01]  /*8360*/  ISETP.GT.AND P1, PT, R3, 0x8, P1 ;  /* 0x000000080300780c */ /* 0x000fe20000f24270 */
[----:B------:R-:W-:Y:S01]  /*8370*/  FMUL R107, R107, R136 ;  /* 0x000000886b6b7220 */ /* 0x000fe20000400000 */
[----:B------:R-:W-:Y:S01]  /*8380*/  F2FP.F16.F32.PACK_AB R130, RZ, R130 ;  /* 0x00000082ff82723e */ /* 0x000fe200000000ff */
[--C-:B-1----:R-:W-:Y:S01]  /*8390*/  @P4 IMAD.MOV.U32 R6, RZ, RZ, R8.reuse ;  /* 0x000000ffff064224 */ /* 0x102fe200078e0008 */
[----:B------:R-:W-:Y:S01]  /*83a0*/  F2FP.F16.F32.PACK_AB R131, RZ, R131 ;  /* 0x00000083ff83723e */ /* 0x000fe200000000ff */
[--C-:B------:R-:W-:Y:S01]  /*83b0*/  @P4 IMAD.MOV.U32 R7, RZ, RZ, R9.reuse ;  /* 0x000000ffff074224 */ /* 0x100fe200078e0009 */
[----:B------:R-:W-:Y:S01]  /*83c0*/  F2FP.F16.F32.PACK_AB R132, RZ, R132 ;  /* 0x00000084ff84723e */ /* 0x000fe200000000ff */
[-C--:B------:R-:W-:Y:S01]  /*83d0*/  FMUL R108, R108, R136.reuse ;  /* 0x000000886c6c7220 */ /* 0x080fe20000400000 */
[----:B------:R-:W-:Y:S01]  /*83e0*/  F2FP.F16.F32.PACK_AB R133, RZ, R133 ;  /* 0x00000085ff85723e */ /* 0x000fe200000000ff */
[-C--:B------:R-:W-:Y:S01]  /*83f0*/  FMUL R109, R109, R136.reuse ;  /* 0x000000886d6d7220 */ /* 0x080fe20000400000 */
[----:B------:R1:W-:Y:S01]  /*8400*/  @P4 STG.E.U16 desc[UR44][R6.64+0x12], R125 ;  /* 0x0000127d06004986 */ /* 0x0003e2000c10152c */
[----:B------:R-:W-:Y:S01]  /*8410*/  ISETP.GT.AND P4, PT, R3, RZ, P0 ;  /* 0x000000ff0300720c */ /* 0x000fe20000784270 */
[----:B------:R-:W-:Y:S01]  /*8420*/  FMUL R110, R110, R136 ;  /* 0x000000886e6e7220 */ /* 0x000fe20000400000 */
[----:B------:R-:W-:Y:S01]  /*8430*/  F2FP.F16.F32.PACK_AB R134, RZ, R134 ;  /* 0x00000086ff86723e */ /* 0x000fe200000000ff */
[----:B------:R-:W-:Y:S01]  /*8440*/  @P2 STG.E.U16 desc[UR44][R4.64+0x10], R126 ;  /* 0x0000107e04002986 */ /* 0x000fe2000c10152c */
[----:B------:R-:W-:Y:S01]  /*8450*/  ISETP.GT.AND P2, PT, R0, 0x18, PT ;  /* 0x000000180000780c */ /* 0x000fe20003f44270 */
[-C--:B------:R-:W-:Y:S01]  /*8460*/  FMUL R111, R111, R136.reuse ;  /* 0x000000886f6f7220 */ /* 0x080fe20000400000 */
[----:B------:R-:W-:Y:S01]  /*8470*/  F2FP.F16.F32.PACK_AB R135, RZ, R135 ;  /* 0x00000087ff87723e */ /* 0x000fe200000000ff */
[----:B------:R-:W-:Y:S01]  /*8480*/  @P3 STG.E.U16 desc[UR44][R4.64+0x12], R127 ;  /* 0x0000127f04003986 */ /* 0x000fe2000c10152c */
[----:B------:R-:W-:Y:S01]  /*8490*/  ISETP.GT.AND P3, PT, R3, 0x8, P0 ;  /* 0x000000080300780c */ /* 0x000fe20000764270 */
[----:B------:R-:W-:Y:S01]  /*84a0*/  FMUL R112, R112, R136 ;  /* 0x0000008870707220 */ /* 0x000fe20000400000 */
[----:B------:R-:W-:Y:S01]  /*84b0*/  ISETP.GT.AND P0, PT, R0, 0x19, PT ;  /* 0x000000190000780c */ /* 0x000fe20003f04270 */
[--C-:B-1----:R-:W-:Y:S01]  /*84c0*/  @P5 IMAD.MOV.U32 R6, RZ, RZ, R8.reuse ;  /* 0x000000ffff065224 */ /* 0x102fe200078e0008 */
[----:B------:R-:W-:Y:S01]  /*84d0*/  F2FP.F16.F32.PACK_AB R104, RZ, R104 ;  /* 0x00000068ff68723e */ /* 0x000fe200000000ff */
[--C-:B------:R-:W-:Y:S01]  /*84e0*/  @P5 IMAD.MOV.U32 R7, RZ, RZ, R9.reuse ;  /* 0x000000ffff075224 */ /* 0x100fe200078e0009 */
[----:B------:R-:W-:Y:S01]  /*84f0*/  F2FP.F16.F32.PACK_AB R105, RZ, R105 ;  /* 0x00000069ff69723e */ /* 0x000fe200000000ff */
        /* <DEDUP_REMOVED lines=11> */
[----:B------:R-:W-:Y:S01]  /*85b0*/  FMUL R118, R118, R136 ;  /* 0x0000008876767220 */ /* 0x000fe20000400000 */
[----:B------:R-:W-:Y:S01]  /*85c0*/  F2FP.F16.F32.PACK_AB R110, RZ, R110 ;  /* 0x0000006eff6e723e */ /* 0x000fe200000000ff */
[----:B------:R-:W-:Y:S01]  /*85d0*/  FMUL R119, R119, R136 ;  /* 0x0000008877777220 */ /* 0x000fe20000400000 */
[----:B------:R-:W-:Y:S01]  /*85e0*/  F2FP.F16.F32.PACK_AB R111, RZ, R111 ;  /* 0x0000006fff6f723e */ /* 0x000fe200000000ff */
        /* <DEDUP_REMOVED lines=8> */
[C---:B------:R-:W-:Y:S01]  /*8670*/  ISETP.GT.AND P4, PT, R3.reuse, RZ, P0 ;  /* 0x000000ff0300720c */ /* 0x040fe20000784270 */
[-C--:B------:R-:W-:Y:S01]  /*8680*/  FMUL R90, R90, R136.reuse ;  /* 0x000000885a5a7220 */ /* 0x080fe20000400000 */
[----:B------:R-:W-:Y:S01]  /*8690*/  F2FP.F16.F32.PACK_AB R115, RZ, R115 ;  /* 0x00000073ff73723e */ /* 0x000fe200000000ff */
[----:B------:R-:W-:Y:S01]  /*86a0*/  @P1 STG.E.U16 desc[UR44][R4.64+0x20], R130 ;  /* 0x0000208204001986 */ /* 0x000fe2000c10152c */
[----:B------:R-:W-:Y:S01]  /*86b0*/  ISETP.GT.AND P1, PT, R3, 0x8, P2 ;  /* 0x000000080300780c */ /* 0x000fe20001724270 */
[-C--:B------:R-:W-:Y:S01]  /*86c0*/  FMUL R91, R91, R136.reuse ;  /* 0x000000885b5b7220 */ /* 0x080fe20000400000 */
[----:B------:R-:W-:Y:S01]  /*86d0*/  ISETP.GT.AND P2, PT, R0, 0x20, PT ;  /* 0x000000200000780c */ /* 0x000fe20003f44270 */
        /* <DEDUP_REMOVED lines=232> */
[----:B-1----:R-:W-:Y:S01]  /*9560*/  @P5 IMAD.MOV.U32 R6, RZ, RZ, R8 ;  /* 0x000000ffff065224 */ /* 0x002fe200078e0008 */
[----:B------:R-:W-:Y:S01]  /*9570*/  F2FP.F16.F32.PACK_AB R28, RZ, R28 ;  /* 0x0000001cff1c723e */ /* 0x000fe200000000ff */
[----:B------:R-:W-:Y:S01]  /*9580*/  @P5 IMAD.MOV.U32 R7, RZ, RZ, R9 ;  /* 0x000000ffff075224 */ /* 0x000fe200078e0009 */
[----:B------:R-:W-:Y:S01]  /*9590*/  F2FP.F16.F32.PACK_AB R29, RZ, R29 ;  /* 0x0000001dff1d723e */ /* 0x000fe200000000ff */
[----:B------:R-:W-:Y:S01]  /*95a0*/  FMUL R37, R37, R136 ;  /* 0x0000008825257220 */ /* 0x000fe20000400000 */
[----:B------:R-:W-:Y:S01]  /*95b0*/  F2FP.F16.F32.PACK_AB R30, RZ, R30 ;  /* 0x0000001eff1e723e */ /* 0x000fe200000000ff */
[-C--:B------:R-:W-:Y:S01]  /*95c0*/  FMUL R38, R38, R136.reuse ;  /* 0x0000008826267220 */ /* 0x080fe20000400000 */
[----:B------:R1:W-:Y:S01]  /*95d0*/  @P5 STG.E.U16 desc[UR44][R6.64+0x90], R92 ;  /* 0x0000905c06005986 */ /* 0x0003e2000c10152c */
[----:B------:R-:W-:Y:S01]  /*95e0*/  ISETP.GT.AND P5, PT, R3, RZ, P2 ;  /* 0x000000ff0300720c */ /* 0x000fe200017a4270 */
[----:B------:R-:W-:Y:S01]  /*95f0*/  FMUL R39, R39, R136 ;  /* 0x0000008827277220 */ /* 0x000fe20000400000 */
[----:B------:R-:W-:-:S02]  /*9600*/  F2FP.F16.F32.PACK_AB R31, RZ, R31 ;  /* 0x0000001fff1f723e */ /* 0x000fc400000000ff */
[----:B------:R-:W-:Y:S02]  /*9610*/  F2FP.F16.F32.PACK_AB R32, RZ, R32 ;  /* 0x00000020ff20723e */ /* 0x000fe400000000ff */
[----:B------:R-:W-:Y:S02]  /*9620*/  F2FP.F16.F32.PACK_AB R33, RZ, R33 ;  /* 0x00000021ff21723e */ /* 0x000fe400000000ff */
[----:B------:R-:W-:Y:S02]  /*9630*/  F2FP.F16.F32.PACK_AB R34, RZ, R34 ;  /* 0x00000022ff22723e */ /* 0x000fe400000000ff */
[----:B------:R-:W-:Y:S01]  /*9640*/  F2FP.F16.F32.PACK_AB R35, RZ, R35 ;  /* 0x00000023ff23723e */ /* 0x000fe200000000ff */
[----:B-1----:R-:W-:Y:S01]  /*9650*/  @P4 IMAD.MOV.U32 R6, RZ, RZ, R8 ;  /* 0x000000ffff064224 */ /* 0x002fe200078e0008 */
[----:B------:R-:W-:Y:S01]  /*9660*/  F2FP.F16.F32.PACK_AB R36, RZ, R36 ;  /* 0x00000024ff24723e */ /* 0x000fe200000000ff */
[----:B------:R-:W-:Y:S01]  /*9670*/  @P4 IMAD.MOV.U32 R7, RZ, RZ, R9 ;  /* 0x000000ffff074224 */ /* 0x000fe200078e0009 */
[----:B------:R-:W-:-:S02]  /*9680*/  F2FP.F16.F32.PACK_AB R37, RZ, R37 ;  /* 0x00000025ff25723e */ /* 0x000fc400000000ff */
[----:B------:R-:W-:Y:S02]  /*9690*/  F2FP.F16.F32.PACK_AB R38, RZ, R38 ;  /* 0x00000026ff26723e */ /* 0x000fe400000000ff */
[----:B------:R1:W-:Y:S01]  /*96a0*/  @P4 STG.E.U16 desc[UR44][R6.64+0x92], R93 ;  /* 0x0000925d06004986 */ /* 0x0003e2000c10152c */
[C---:B------:R-:W-:Y:S02]  /*96b0*/  ISETP.GT.AND P4, PT, R3.reuse, RZ, P0 ;  /* 0x000000ff0300720c */ /* 0x040fe40000784270 */
[----:B------:R-:W-:Y:S01]  /*96c0*/  F2FP.F16.F32.PACK_AB R39, RZ, R39 ;  /* 0x00000027ff27723e */ /* 0x000fe200000000ff */
[----:B------:R-:W-:Y:S01]  /*96d0*/  @P1 STG.E.U16 desc[UR44][R4.64+0x90], R94 ;  /* 0x0000905e04001986 */ /* 0x000fe2000c10152c */
[C---:B------:R-:W-:Y:S02]  /*96e0*/  ISETP.GT.AND P1, PT, R3.reuse, 0x8, P2 ;  /* 0x000000080300780c */ /* 0x040fe40001724270 */
[----:B------:R-:W-:Y:S01]  /*96f0*/  ISETP.GT.AND P2, PT, R0, 0x58, PT ;  /* 0x000000580000780c */ /* 0x000fe20003f44270 */
[----:B------:R-:W-:Y:S01]  /*9700*/  @P3 STG.E.U16 desc[UR44][R4.64+0x92], R95 ;  /* 0x0000925f04003986 */ /* 0x000fe2000c10152c */
[----:B------:R-:W-:-:S02]  /*9710*/  ISETP.GT.AND P3, PT, R3, 0x8, P0 ;  /* 0x000000080300780c */ /* 0x000fc40000764270 */
[----:B------:R-:W-:Y:S01]  /*9720*/  ISETP.GT.AND P0, PT, R0, 0x59, PT ;  /* 0x000000590000780c */ /* 0x000fe20003f04270 */
[----:B-1----:R-:W-:Y:S02]  /*9730*/  @P5 IMAD.MOV.U32 R6, RZ, RZ, R8 ;  /* 0x000000ffff065224 */ /* 0x002fe400078e0008 */
[----:B------:R-:W-:-:S05]  /*9740*/  @P5 IMAD.MOV.U32 R7, RZ, RZ, R9 ;  /* 0x000000ffff075224 */ /* 0x000fca00078e0009 */
[----:B------:R1:W-:Y:S01]  /*9750*/  @P5 STG.E.U16 desc[UR44][R6.64+0xa0], R96 ;  /* 0x0000a06006005986 */ /* 0x0003e2000c10152c */
[----:B------:R-:W-:Y:S01]  /*9760*/  ISETP.GT.AND P5, PT, R3, RZ, P2 ;  /* 0x000000ff0300720c */ /* 0x000fe200017a4270 */
[----:B-1----:R-:W-:Y:S02]  /*9770*/  @P4 IMAD.MOV.U32 R6, RZ, RZ, R8 ;  /* 0x000000ffff064224 */ /* 0x002fe400078e0008 */
[----:B------:R-:W-:-:S05]  /*9780*/  @P4 IMAD.MOV.U32 R7, RZ, RZ, R9 ;  /* 0x000000ffff074224 */ /* 0x000fca00078e0009 */
[----:B------:R1:W-:Y:S01]  /*9790*/  @P4 STG.E.U16 desc[UR44][R6.64+0xa2], R97 ;  /* 0x0000a26106004986 */ /* 0x0003e2000c10152c */
[----:B------:R-:W-:-:S03]  /*97a0*/  ISETP.GT.AND P4, PT, R3, RZ, P0 ;  /* 0x000000ff0300720c */ /* 0x000fc60000784270 */
[----:B------:R-:W-:Y:S01]  /*97b0*/  @P1 STG.E.U16 desc[UR44][R4.64+0xa0], R98 ;  /* 0x0000a06204001986 */ /* 0x000fe2000c10152c */
[C---:B------:R-:W-:Y:S02]  /*97c0*/  ISETP.GT.AND P1, PT, R3.reuse, 0x8, P2 ;  /* 0x000000080300780c */ /* 0x040fe40001724270 */
[C---:B------:R-:W-:Y:S01]  /*97d0*/  ISETP.GT.AND P2, PT, R0.reuse, 0x60, PT ;  /* 0x000000600000780c */ /* 0x040fe20003f44270 */
[----:B------:R-:W-:Y:S01]  /*97e0*/  @P3 STG.E.U16 desc[UR44][R4.64+0xa2], R99 ;  /* 0x0000a26304003986 */ /* 0x000fe2000c10152c */
[----:B------:R-:W-:Y:S02]  /*97f0*/  ISETP.GT.AND P3, PT, R3, 0x8, P0 ;  /* 0x000000080300780c */ /* 0x000fe40000764270 */
        /* <DEDUP_REMOVED lines=144> */
[C---:B------:R-:W-:Y:S02]  /*a100*/  ISETP.GT.AND P5, PT, R3.reuse, RZ, P2 ;  /* 0x000000ff0300720c */ /* 0x040fe400017a4270 */
[----:B------:R-:W-:Y:S01]  /*a110*/  ISETP.GT.AND P2, PT, R3, 0x8, P2 ;  /* 0x000000080300780c */ /* 0x000fe20001744270 */
[----:B-1----:R-:W-:Y:S02]  /*a120*/  @P4 IMAD.MOV.U32 R6, RZ, RZ, R8 ;  /* 0x000000ffff064224 */ /* 0x002fe400078e0008 */
[----:B------:R-:W-:-:S05]  /*a130*/  @P4 IMAD.MOV.U32 R7, RZ, RZ, R9 ;  /* 0x000000ffff074224 */ /* 0x000fca00078e0009 */
[----:B------:R1:W-:Y:S01]  /*a140*/  @P4 STG.E.U16 desc[UR44][R6.64+0x152], R45 ;  /* 0x0001522d06004986 */ /* 0x0003e2000c10152c */
[C---:B------:R-:W-:Y:S02]  /*a150*/  ISETP.GT.AND P4, PT, R3.reuse, RZ, P0 ;  /* 0x000000ff0300720c */ /* 0x040fe40000784270 */
[----:B------:R-:W-:Y:S01]  /*a160*/  ISETP.GT.AND P0, PT, R3, 0x8, P0 ;  /* 0x000000080300780c */ /* 0x000fe20000704270 */
[----:B------:R-:W-:Y:S01]  /*a170*/  @P1 STG.E.U16 desc[UR44][R4.64+0x150], R46 ;  /* 0x0001502e04001986 */ /* 0x000fe2000c10152c */
[----:B------:R-:W-:-:S03]  /*a180*/  ISETP.GT.AND P1, PT, R0, 0xb9, PT ;  /* 0x000000b90000780c */ /* 0x000fc60003f24270 */
[----:B------:R-:W-:Y:S01]  /*a190*/  @P3 STG.E.U16 desc[UR44][R4.64+0x152], R47 ;  /* 0x0001522f04003986 */ /* 0x000fe2000c10152c */
        /* <DEDUP_REMOVED lines=14> */
[----:B------:R-:W-:-:S05]  /*a280*/  ISETP.GT.AND P0, PT, R0, 0xc1, PT ;  /* 0x000000c10000780c */ /* 0x000fca0003f04270 */
        /* <DEDUP_REMOVED lines=8> */
[----:B------:R-:W-:-:S03]  /*a310*/  ISETP.GT.AND P5, PT, R3, RZ, P0 ;  /* 0x000000ff0300720c */ /* 0x000fc600007a4270 */
[----:B------:R-:W-:Y:S04]  /*a320*/  @P3 STG.E.U16 desc[UR44][R4.64+0x170], R54 ;  /* 0x0001703604003986 */ /* 0x000fe8000c10152c */
[----:B------:R-:W-:Y:S01]  /*a330*/  @P1 STG.E.U16 desc[UR44][R4.64+0x172], R55 ;  /* 0x0001723704001986 */ /* 0x000fe2000c10152c */
[C---:B------:R-:W-:Y:S02]  /*a340*/  ISETP.GT.AND P1, PT, R3.reuse, 0x8, P0 ;  /* 0x000000080300780c */ /* 0x040fe40000724270 */
[----:B------:R-:W-:Y:S01]  /*a350*/  ISETP.GT.AND P0, PT, R0, 0xc9, PT ;  /* 0x000000c90000780c */ /* 0x000fe20003f04270 */
[----:B-1----:R-:W-:Y:S02]  /*a360*/  @P4 IMAD.MOV.U32 R6, RZ, RZ, R8 ;  /* 0x000000ffff064224 */ /* 0x002fe400078e0008 */
[----:B------:R-:W-:Y:S01]  /*a370*/  @P4 IMAD.MOV.U32 R7, RZ, RZ, R9 ;  /* 0x000000ffff074224 */ /* 0x000fe200078e0009 */
[----:B------:R-:W-:-:S04]  /*a380*/  ISETP.GT.AND P3, PT, R3, RZ, P0 ;  /* 0x000000ff0300720c */ /* 0x000fc80000764270 */
[----:B------:R1:W-:Y:S01]  /*a390*/  @P4 STG.E.U16 desc[UR44][R6.64+0x180], R24 ;  /* 0x0001801806004986 */ /* 0x0003e2000c10152c */
[----:B------:R-:W-:Y:S01]  /*a3a0*/  ISETP.GT.AND P4, PT, R0, 0xc8, PT ;  /* 0x000000c80000780c */ /* 0x000fe20003f84270 */
        /* <DEDUP_REMOVED lines=12> */
[----:B------:R-:W-:Y:S02]  /*a470*/  ISETP.GT.AND P5, PT, R3, 0x8, P0 ;  /* 0x000000080300780c */ /* 0x000fe400007a4270 */
[----:B------:R-:W-:Y:S01]  /*a480*/  ISETP.GT.AND P0, PT, R0, 0xd1, PT ;  /* 0x000000d10000780c */ /* 0x000fe20003f04270 */
[----:B-1----:R-:W-:Y:S02]  /*a490*/  @P3 IMAD.MOV.U32 R6, RZ, RZ, R8 ;  /* 0x000000ffff063224 */ /* 0x002fe400078e0008 */
[----:B------:R-:W-:-:S05]  /*a4a0*/  @P3 IMAD.MOV.U32 R7, RZ, RZ, R9 ;  /* 0x000000ffff073224 */ /* 0x000fca00078e0009 */
[----:B------:R1:W-:Y:S01]  /*a4b0*/  @P3 STG.E.U16 desc[UR44][R6.64+0x192], R29 ;  /* 0x0001921d06003986 */ /* 0x0003e2000c10152c */
[----:B------:R-:W-:-:S03]  /*a4c0*/  ISETP.GT.AND P3, PT, R0, 0xd0, PT ;  /* 0x000000d00000780c */ /* 0x000fc60003f64270 */
[----:B------:R-:W-:Y:S01]  /*a4d0*/  @P4 STG.E.U16 desc[UR44][R4.64+0x190], R30 ;  /* 0x0001901e04004986 */ /* 0x000fe2000c10152c */
[C---:B------:R-:W-:Y:S02]  /*a4e0*/  ISETP.GT.AND P4, PT, R3.reuse, RZ, P3 ;  /* 0x000000ff0300720c */ /* 0x040fe40001f84270 */
[C---:B------:R-:W-:Y:S01]  /*a4f0*/  ISETP.GT.AND P3, PT, R3.reuse, 0x8, P3 ;  /* 0x000000080300780c */ /* 0x040fe20001f64270 */
[----:B------:R-:W-:Y:S01]  /*a500*/  @P5 STG.E.U16 desc[UR44][R4.64+0x192], R31 ;  /* 0x0001921f04005986 */ /* 0x000fe2000c10152c */
[C---:B------:R-:W-:Y:S02]  /*a510*/  ISETP.GT.AND P5, PT, R3.reuse, RZ, P0 ;  /* 0x000000ff0300720c */ /* 0x040fe400007a4270 */
[----:B------:R-:W-:-:S07]  /*a520*/  ISETP.GT.AND P0, PT, R3, 0x8, P0 ;  /* 0x000000080300780c */ /* 0x000fce0000704270 */
[----:B-1----:R-:W-:Y:S02]  /*a530*/  @P4 IMAD.MOV.U32 R6, RZ, RZ, R8 ;  /* 0x000000ffff064224 */ /* 0x002fe400078e0008 */
[----:B------:R-:W-:Y:S02]  /*a540*/  @P4 IMAD.MOV.U32 R7, RZ, RZ, R9 ;  /* 0x000000ffff074224 */ /* 0x000fe400078e0009 */
[----:B------:R-:W-:-:S03]  /*a550*/  @P3 IMAD.MOV.U32 R2, RZ, RZ, R4 ;  /* 0x000000ffff023224 */ /* 0x000fc600078e0004 */
[----:B------:R1:W-:Y:S01]  /*a560*/  @P4 STG.E.U16 desc[UR44][R6.64+0x1a0], R32 ;  /* 0x0001a02006004986 */ /* 0x0003e2000c10152c */
[C---:B------:R-:W-:Y:S02]  /*a570*/  ISETP.GT.AND P4, PT, R3.reuse, RZ, P1 ;  /* 0x000000ff0300720c */ /* 0x040fe40000f84270 */
[----:B------:R-:W-:Y:S01]  /*a580*/  ISETP.GT.AND P1, PT, R3, 0x8, P1 ;  /* 0x000000080300780c */ /* 0x000fe20000f24270 */
[----:B-1----:R-:W-:Y:S02]  /*a590*/  @P5 IMAD.MOV.U32 R6, RZ, RZ, R8 ;  /* 0x000000ffff065224 */ /* 0x002fe400078e0008 */
[----:B------:R-:W-:-:S05]  /*a5a0*/  @P5 IMAD.MOV.U32 R7, RZ, RZ, R9 ;  /* 0x000000ffff075224 */ /* 0x000fca00078e0009 */
[----:B------:R-:W-:Y:S01]  /*a5b0*/  @P5 STG.E.U16 desc[UR44][R6.64+0x1a2], R33 ;  /* 0x0001a22106005986 */ /* 0x000fe2000c10152c */
[C---:B------:R-:W-:Y:S02]  /*a5c0*/  ISETP.GT.AND P5, PT, R3.reuse, RZ, P2 ;  /* 0x000000ff0300720c */ /* 0x040fe400017a4270 */
[----:B------:R-:W-:Y:S01]  /*a5d0*/  ISETP.GT.AND P2, PT, R3, 0x8, P2 ;  /* 0x000000080300780c */ /* 0x000fe20001744270 */
[----:B------:R-:W-:-:S05]  /*a5e0*/  @P3 IMAD.MOV.U32 R3, RZ, RZ, R5 ;  /* 0x000000ffff033224 */ /* 0x000fca00078e0005 */
[----:B------:R1:W-:Y:S02]  /*a5f0*/  @P3 STG.E.U16 desc[UR44][R2.64+0x1a0], R34 ;  /* 0x0001a02202003986 */ /* 0x0003e4000c10152c */
[----:B-1----:R-:W-:Y:S02]  /*a600*/  @P0 IMAD.MOV.U32 R2, RZ, RZ, R4 ;  /* 0x000000ffff020224 */ /* 0x002fe400078e0004 */
[----:B------:R-:W-:-:S05]  /*a610*/  @P0 IMAD.MOV.U32 R3, RZ, RZ, R5 ;  /* 0x000000ffff030224 */ /* 0x000fca00078e0005 */
[----:B------:R1:W-:Y:S02]  /*a620*/  @P0 STG.E.U16 desc[UR44][R2.64+0x1a2], R35 ;  /* 0x0001a22302000986 */ /* 0x0003e4000c10152c */
[----:B-1----:R-:W-:Y:S02]  /*a630*/  @P5 IMAD.MOV.U32 R2, RZ, RZ, R8 ;  /* 0x000000ffff025224 */ /* 0x002fe400078e0008 */
[----:B------:R-:W-:-:S05]  /*a640*/  @P5 IMAD.MOV.U32 R3, RZ, RZ, R9 ;  /* 0x000000ffff035224 */ /* 0x000fca00078e0009 */
[----:B------:R1:W-:Y:S04]  /*a650*/  @P5 STG.E.U16 desc[UR44][R2.64+0x1b0], R36 ;  /* 0x0001b02402005986 */ /* 0x0003e8000c10152c */
[----:B------:R2:W-:Y:S01]  /*a660*/  @P4 STG.E.U16 desc[UR44][R8.64+0x1b2], R37 ;  /* 0x0001b22508004986 */ /* 0x0005e2000c10152c */
[----:B-1----:R-:W-:Y:S02]  /*a670*/  @P2 IMAD.MOV.U32 R2, RZ, RZ, R4 ;  /* 0x000000ffff022224 */ /* 0x002fe400078e0004 */
[----:B------:R-:W-:-:S05]  /*a680*/  @P2 IMAD.MOV.U32 R3, RZ, RZ, R5 ;  /* 0x000000ffff032224 */ /* 0x000fca00078e0005 */
[----:B------:R2:W-:Y:S04]  /*a690*/  @P2 STG.E.U16 desc[UR44][R2.64+0x1b0], R38 ;  /* 0x0001b02602002986 */ /* 0x0005e8000c10152c */
[----:B------:R2:W-:Y:S02]  /*a6a0*/  @P1 STG.E.U16 desc[UR44][R4.64+0x1b2], R39 ;  /* 0x0001b22704001986 */ /* 0x0005e4000c10152c */
.L_x_254:
[----:B------:R-:W-:Y:S05]  /*a6b0*/  BSYNC B0 ;  /* 0x0000000000007941 */ /* 0x000fea0003800000 */
.L_x_32:
[----:B--2---:R-:W2:Y:S01]  /*a6c0*/  LDL.64 R2, [R1] ;  /* 0x0000000001027983 */ /* 0x004ea20000100a00 */
[----:B------:R-:W-:Y:S01]  /*a6d0*/  ULDC.64 UR4, c[0x0][0x650] ;  /* 0x0001940000047ab9 */ /* 0x000fe20000000a00 */
[----:B------:R2:W-:Y:S01]  /*a6e0*/  SYNCS.ARRIVE.TRANS64.A1T0 RZ, [R144+UR42], RZ ;  /* 0x000000ff90ff79a7 */ /* 0x0005e2000810002a */
[----:B01--4-:R-:W-:Y:S01]  /*a6f0*/  PRMT R0, RZ, 0x7610, R0 ;  /* 0x00007610ff007816 */ /* 0x013fe20000000000 */
[----:B-----5:R-:W-:Y:S02]  /*a700*/  IMAD.MOV.U32 R19, RZ, RZ, -0x1 ;  /* 0xffffffffff137424 */ /* 0x020fe400078e00ff */
[----:B------:R-:W-:Y:S01]  /*a710*/  IMAD.MOV.U32 R22, RZ, RZ, -0x1 ;  /* 0xffffffffff167424 */ /* 0x000fe200078e00ff */
[----:B--2---:R-:W-:-:S04]  /*a720*/  LEA R18, P0, R2, R18, 0x1 ;  /* 0x0000001202127211 */ /* 0x004fc800078008ff */
[----:B------:R-:W-:Y:S01]  /*a730*/  LEA.HI.X R17, R2, R17, R23, 0x1, P0 ;  /* 0x0000001102117211 */ /* 0x000fe200000f0c17 */
[----:B------:R-:W-:Y:S01]  /*a740*/  IMAD.MOV.U32 R2, RZ, RZ, -0x1 ;  /* 0xffffffffff027424 */ /* 0x000fe200078e00ff */
[----:B------:R-:W-:-:S04]  /*a750*/  ISETP.GE.U32.AND P0, PT, R18, UR4, PT ;  /* 0x0000000412007c0c */ /* 0x000fc8000bf06070 */
[----:B------:R-:W-:-:S13]  /*a760*/  ISETP.GE.U32.AND.EX P0, PT, R17, UR5, PT, P0 ;  /* 0x0000000511007c0c */ /* 0x000fda000bf06100 */
[----:B------:R-:W-:Y:S05]  /*a770*/  @P0 BRA `(.L_x_255) ;  /* 0x0000000400700947 */ /* 0x000fea0003800000 */
[----:B------:R-:W0:Y:S01]  /*a780*/  S2R R10, SR_CTAID.X ;  /* 0x00000000000a7919 */ /* 0x000e220000002500 */
[----:B------:R-:W1:Y:S01]  /*a790*/  LDC.64 R8, c[0x0][0x628] ;  /* 0x00018a00ff087b82 */ /* 0x000e620000000a00 */
[----:B------:R-:W-:Y:S01]  /*a7a0*/  ULDC UR4, c[0x0][0x150] ;  /* 0x0000540000047ab9 */ /* 0x000fe20000000800 */
[----:B------:R-:W-:Y:S01]  /*a7b0*/  IMAD.MOV.U32 R6, RZ, RZ, R18 ;  /* 0x000000ffff067224 */ /* 0x000fe200078e0012 */
[----:B------:R-:W2:Y:S01]  /*a7c0*/  S2R R20, SR_CTAID.Y ;  /* 0x0000000000147919 */ /* 0x000ea20000002600 */
[----:B------:R-:W-:-:S04]  /*a7d0*/  IMAD.MOV.U32 R7, RZ, RZ, R17 ;  /* 0x000000ffff077224 */ /* 0x000fc800078e0011 */
[----:B------:R-:W4:Y:S08]  /*a7e0*/  LDC R15, c[0x0][0x144] ;  /* 0x00005100ff0f7b82 */ /* 0x000f300000000800 */
[----:B------:R-:W2:Y:S08]  /*a7f0*/  LDC R0, c[0x0][0x630] ;  /* 0x00018c00ff007b82 */ /* 0x000eb00000000800 */
[----:B------:R-:W2:Y:S01]  /*a800*/  LDC.64 R12, c[0x0][0x620] ;  /* 0x00018800ff0c7b82 */ /* 0x000ea20000000a00 */
[----:B-1----:R-:W-:-:S04]  /*a810*/  ISETP.NE.U32.AND P0, PT, R8, RZ, PT ;  /* 0x000000ff0800720c */ /* 0x002fc80003f05070 */
[----:B------:R-:W-:Y:S02]  /*a820*/  ISETP.NE.AND.EX P0, PT, R9, RZ, PT, P0 ;  /* 0x000000ff0900720c */ /* 0x000fe40003f05300 */
[----:B0-----:R-:W-:-:S05]  /*a830*/  I2FP.F32.U32 R2, R10 ;  /* 0x0000000a00027245 */ /* 0x001fca0000201000 */
[----:B------:R-:W-:-:S04]  /*a840*/  FMUL R2, R2, UR4 ;  /* 0x0000000402027c20 */ /* 0x000fc80008400000 */
[----:B------:R0:W1:Y:S02]  /*a850*/  F2I.U32.TRUNC.NTZ R14, R2 ;  /* 0x00000002000e7305 */ /* 0x000064000020f000 */
[----:B----4-:R-:W-:Y:S05]  /*a860*/  @!P0 BRA `(.L_x_256) ;  /* 0x0000000000288947 */ /* 0x010fea0003800000 */
[----:B------:R-:W4:Y:S02]  /*a870*/  LDC R3, c[0x0][0x634] ;  /* 0x00018d00ff037b82 */ /* 0x000f240000000800 */
[----:B----4-:R-:W-:-:S05]  /*a880*/  IADD3 R7, P0, R18, R3, RZ ;  /* 0x0000000312077210 */ /* 0x010fca0007f1e0ff */
[----:B------:R-:W-:-:S04]  /*a890*/  IMAD.X R11, RZ, RZ, R17, P0 ;  /* 0x000000ffff0b7224 */ /* 0x000fc800000e0611 */
[----:B0-----:R-:W-:-:S04]  /*a8a0*/  IMAD.WIDE.U32 R2, R11, R8, RZ ;  /* 0x000000080b027225 */ /* 0x001fc800078e00ff */
[----:B---3--:R-:W-:-:S04]  /*a8b0*/  IMAD.WIDE.U32 R4, P0, R7, R9, R2 ;  /* 0x0000000907047225 */ /* 0x008fc80007800002 */
[----:B------:R-:W-:-:S04]  /*a8c0*/  IMAD.WIDE.U32 R2, R7, R8, RZ ;  /* 0x0000000807027225 */ /* 0x000fc800078e00ff */
[----:B------:R-:W-:Y:S01]  /*a8d0*/  IMAD.X R7, RZ, RZ, RZ, P0 ;  /* 0x000000ffff077224 */ /* 0x000fe200000e06ff */
[----:B------:R-:W-:Y:S01]  /*a8e0*/  IADD3 RZ, P0, R3, R4, RZ ;  /* 0x0000000403ff7210 */ /* 0x000fe20007f1e0ff */
[----:B------:R-:W-:-:S04]  /*a8f0*/  IMAD.MOV.U32 R6, RZ, RZ, R5 ;  /* 0x000000ffff067224 */ /* 0x000fc800078e0005 */
[----:B------:R-:W-:-:S08]  /*a900*/  IMAD.WIDE.U32.X R6, R11, R9, R6, P0 ;  /* 0x000000090b067225 */ /* 0x000fd000000e0406 */
.L_x_256:
[----:B------:R-:W4:Y:S01]  /*a910*/  LDC.64 R26, c[0x0][0x640] ;  /* 0x00019000ff1a7b82 */ /* 0x000f220000000a00 */
[-C--:B--2---:R-:W-:Y:S01]  /*a920*/  SHF.R.U64 R11, R6, R0.reuse, R7 ;  /* 0x00000000060b7219 */ /* 0x084fe20000001207 */
[----:B------:R-:W-:Y:S01]  /*a930*/  IMAD.MOV.U32 R19, RZ, RZ, R17 ;  /* 0x000000ffff137224 */ /* 0x000fe200078e0011 */
[----:B------:R-:W-:Y:S01]  /*a940*/  SHF.R.U32.HI R0, RZ, R0, R7 ;  /* 0x00000000ff007219 */ /* 0x000fe20000011607 */
[----:B-1----:R-:W-:Y:S01]  /*a950*/  IMAD.MOV R14, RZ, RZ, -R14 ;  /* 0x000000ffff0e7224 */ /* 0x002fe200078e0a0e */
[----:B---3--:R-:W-:Y:S01]  /*a960*/  IADD3 R5, P0, RZ, -R11, RZ ;  /* 0x8000000bff057210 */ /* 0x008fe20007f1e0ff */
[----:B------:R-:W-:Y:S01]  /*a970*/  ULDC UR4, c[0x0][0x154] ;  /* 0x0000550000047ab9 */ /* 0x000fe20000000800 */
[----:B------:R-:W-:Y:S01]  /*a980*/  IMAD.MOV.U32 R7, RZ, RZ, 0x1 ;  /* 0x00000001ff077424 */ /* 0x000fe200078e00ff */
[----:B------:R-:W1:Y:S01]  /*a990*/  LDC R4, c[0x0][0x618] ;  /* 0x00018600ff047b82 */ /* 0x000e620000000800 */
[----:B------:R-:W-:Y:S02]  /*a9a0*/  IMAD R22, R15, R14, R10 ;  /* 0x0000000e0f167224 */ /* 0x000fe400078e020a */
[----:B------:R-:W-:-:S04]  /*a9b0*/  IMAD.X R3, RZ, RZ, ~R0, P0 ;  /* 0x000000ffff037224 */ /* 0x000fc800000e0e00 */
[-C--:B------:R-:W-:Y:S01]  /*a9c0*/  IMAD R0, R3, R12.reuse, RZ ;  /* 0x0000000c03007224 */ /* 0x080fe200078e02ff */
[----:B------:R-:W2:Y:S01]  /*a9d0*/  LDC R6, c[0x0][0x608] ;  /* 0x00018200ff067b82 */ /* 0x000ea20000000800 */
[----:B0-----:R-:W-:-:S04]  /*a9e0*/  IMAD.WIDE.U32 R2, R5, R12, R18 ;  /* 0x0000000c05027225 */ /* 0x001fc800078e0012 */
[----:B------:R-:W-:Y:S01]  /*a9f0*/  IMAD R5, R5, R13, R0 ;  /* 0x0000000d05057224 */ /* 0x000fe200078e0200 */
[----:B------:R-:W-:Y:S02]  /*aa00*/  I2FP.F32.U32 R0, R20 ;  /* 0x0000001400007245 */ /* 0x000fe40000201000 */
[----:B------:R-:W0:Y:S01]  /*aa10*/  LDC R24, c[0x0][0x658] ;  /* 0x00019600ff187b82 */ /* 0x000e220000000800 */
[----:B------:R-:W-:Y:S01]  /*aa20*/  IMAD.IADD R3, R3, 0x1, R5 ;  /* 0x0000000103037824 */ /* 0x000fe200078e0205 */
[----:B----4-:R-:W-:Y:S01]  /*aa30*/  ISETP.NE.U32.AND P0, PT, R26, RZ, PT ;  /* 0x000000ff1a00720c */ /* 0x010fe20003f05070 */
[----:B------:R-:W-:Y:S01]  /*aa40*/  FMUL R0, R0, UR4 ;  /* 0x0000000400007c20 */ /* 0x000fe20008400000 */
[----:B------:R-:W-:Y:S02]  /*aa50*/  IMAD.MOV.U32 R5, RZ, RZ, -0x1 ;  /* 0xffffffffff057424 */ /* 0x000fe400078e00ff */
[----:B------:R-:W-:Y:S01]  /*aa60*/  ISETP.NE.AND.EX P0, PT, R27, RZ, PT, P0 ;  /* 0x000000ff1b00720c */ /* 0x000fe20003f05300 */
[----:B------:R3:W4:Y:S01]  /*aa70*/  F2I.U32.TRUNC.NTZ R12, R0 ;  /* 0x00000000000c7305 */ /* 0x000722000020f000 */
[----:B------:R-:W3:Y:S01]  /*aa80*/  LDC R15, c[0x0][0x148] ;  /* 0x00005200ff0f7b82 */ /* 0x000ee20000000800 */
[----:B-1----:R-:W-:-:S02]  /*aa90*/  SHF.R.U64 R10, R2, R4, R3 ;  /* 0x00000004020a7219 */ /* 0x002fc40000001203 */
[----:B------:R-:W-:-:S05]  /*aaa0*/  SHF.R.U32.HI R3, RZ, R4, R3 ;  /* 0x00000004ff037219 */ /* 0x000fca0000011603 */
[----:B------:R-:W1:Y:S01]  /*aab0*/  LDC R14, c[0x0][0x600] ;  /* 0x00018000ff0e7b82 */ /* 0x000e620000000800 */
[-CC-:B--2---:R-:W-:Y:S02]  /*aac0*/  SHF.R.U64 R8, R10, R6.reuse, R3.reuse ;  /* 0x000000060a087219 */ /* 0x184fe40000001203 */
[----:B------:R-:W-:-:S05]  /*aad0*/  SHF.R.U32.HI R3, RZ, R6, R3 ;  /* 0x00000006ff037219 */ /* 0x000fca0000011603 */
[----:B------:R-:W2:Y:S01]  /*aae0*/  LDC R21, c[0x0][0x648] ;  /* 0x00019200ff157b82 */ /* 0x000ea20000000800 */
[-CC-:B0-----:R-:W-:Y:S02]  /*aaf0*/  SHF.R.U64 R13, R8, R24.reuse, R3.reuse ;  /* 0x00000018080d7219 */ /* 0x181fe40000001203 */
[-C--:B------:R-:W-:Y:S02]  /*ab00*/  SHF.L.U32 R5, R5, R24.reuse, RZ ;  /* 0x0000001805057219 */ /* 0x080fe400000006ff */
[-C--:B------:R-:W-:Y:S01]  /*ab10*/  SHF.R.U32.HI R3, RZ, R24.reuse, R3 ;  /* 0x00000018ff037219 */ /* 0x080fe20000011603 */
[----:B------:R-:W-:Y:S01]  /*ab20*/  IMAD.MOV.U32 R2, RZ, RZ, R13 ;  /* 0x000000ffff027224 */ /* 0x000fe200078e000d */
[----:B------:R-:W-:Y:S01]  /*ab30*/  SHF.L.U32 R24, R7, R24, RZ ;  /* 0x0000001807187219 */ /* 0x000fe200000006ff */
[----:B------:R-:W0:Y:S01]  /*ab40*/  LDC R25, c[0x0][0x638] ;  /* 0x00018e00ff197b82 */ /* 0x000e220000000800 */
[----:B------:R-:W-:-:S07]  /*ab50*/  LOP3.LUT R19, RZ, R5, RZ, 0x33, !PT ;  /* 0x00000005ff137212 */ /* 0x000fce00078e33ff */
[----:B------:R-:W0:Y:S01]  /*ab60*/  LDC R28, c[0x0][0x610] ;  /* 0x00018400ff1c7b82 */ /* 0x000e220000000800 */
[----:B----4-:R-:W-:Y:S05]  /*ab70*/  @!P0 BRA `(.L_x_257) ;  /* 0x0000000000288947 */ /* 0x010fea0003800000 */
[----:B---3--:R-:W3:Y:S02]  /*ab80*/  LDC R0, c[0x0][0x64c] ;  /* 0x00019300ff007b82 */ /* 0x008ee40000000800 */
[----:B---3--:R-:W-:-:S05]  /*ab90*/  IADD3 R7, P0, R13, R0, RZ ;  /* 0x000000000d077210 */ /* 0x008fca0007f1e0ff */
        /* <DEDUP_REMOVED lines=8> */
.L_x_257:
[----:B------:R-:W4:Y:S01]  /*ac20*/  LDC R4, c[0x0][0x65c] ;  /* 0x00019700ff047b82 */ /* 0x000f220000000800 */
[----:B--23--:R-:W-:Y:S01]  /*ac30*/  SHF.R.U64 R0, R2, R21, R3 ;  /* 0x0000001502007219 */ /* 0x00cfe20000001203 */
[----:B-1----:R-:W-:Y:S01]  /*ac40*/  VIADD R3, R14, 0xffffffff ;  /* 0xffffffff0e037836 */ /* 0x002fe20000000000 */
[----:B------:R-:W-:Y:S01]  /*ac50*/  LOP3.LUT R19, R8, R19, RZ, 0xc0, !PT ;  /* 0x0000001308137212 */ /* 0x000fe200078ec0ff */
[----:B------:R-:W-:Y:S02]  /*ac60*/  IMAD.MOV R12, RZ, RZ, -R12 ;  /* 0x000000ffff0c7224 */ /* 0x000fe400078e0a0c */
[----:B------:R-:W-:Y:S01]  /*ac70*/  IMAD.MOV R2, RZ, RZ, -R0 ;  /* 0x000000ffff027224 */ /* 0x000fe200078e0a00 */
[----:B------:R-:W-:Y:S01]  /*ac80*/  LOP3.LUT R3, R10, R3, RZ, 0xc0, !PT ;  /* 0x000000030a037212 */ /* 0x000fe200078ec0ff */
[----:B------:R-:W-:Y:S02]  /*ac90*/  IMAD R19, R24, R0, R19 ;  /* 0x0000000018137224 */ /* 0x000fe400078e0213 */
[----:B0-----:R-:W-:-:S04]  /*aca0*/  IMAD R0, R2, R25, R13 ;  /* 0x0000001902007224 */ /* 0x001fc800078e020d */
[----:B------:R-:W-:Y:S01]  /*acb0*/  IMAD R2, R0, R14, R3 ;  /* 0x0000000e00027224 */ /* 0x000fe200078e0203 */
[----:B----4-:R-:W-:Y:S01]  /*acc0*/  ISETP.NE.AND P0, PT, R4, 0x1, PT ;  /* 0x000000010400780c */ /* 0x010fe20003f05270 */
[----:B------:R-:W-:-:S05]  /*acd0*/  IMAD.MOV.U32 R4, RZ, RZ, 0x1 ;  /* 0x00000001ff047424 */ /* 0x000fca00078e00ff */
[----:B------:R-:W-:-:S07]  /*ace0*/  PRMT R0, R4, 0x7610, R0 ;  /* 0x0000761004007816 */ /* 0x000fce0000000000 */
[----:B------:R-:W-:-:S04]  /*acf0*/  @P0 IMAD R22, R15, R12, R20 ;  /* 0x0000000c0f160224 */ /* 0x000fc800078e0214 */
[----:B------:R-:W-:-:S05]  /*ad00*/  IMAD R19, R19, R28, R22 ;  /* 0x0000001c13137224 */ /* 0x000fca00078e0216 */
[----:B------:R-:W-:Y:S02]  /*ad10*/  SEL R22, R2, R19, !P0 ;  /* 0x0000001302167207 */ /* 0x000fe40004000000 */
[----:B------:R-:W-:Y:S01]  /*ad20*/  SEL R19, R19, R2, !P0 ;  /* 0x0000000213137207 */ /* 0x000fe20004000000 */
[----:B------:R-:W-:-:S07]  /*ad30*/  IMAD.MOV.U32 R2, RZ, RZ, R11 ;  /* 0x000000ffff027224 */ /* 0x000fce00078e000b */
.L_x_255:
[----:B------:R-:W-:Y:S02]  /*ad40*/  LOP3.LUT P0, RZ, R0, 0xff, RZ, 0xc0, !PT ;  /* 0x000000ff00ff7812 */ /* 0x000fe4000780c0ff */
[----:B------:R-:W-:-:S11]  /*ad50*/  LOP3.LUT R147, R147, 0x1, RZ, 0x3c, !PT ;  /* 0x0000000193937812 */ /* 0x000fd600078e3cff */
[----:B------:R-:W-:Y:S05]  /*ad60*/  @P0 BRA `(.L_x_258) ;  /* 0xffffff6400c00947 */ /* 0x000fea000383ffff */
[----:B------:R-:W-:Y:S05]  /*ad70*/  EXIT ;  /* 0x000000000000794d */ /* 0x000fea0003800000 */
.L_x_13:
[----:B------:R-:W-:-:S08]  /*ad80*/  ISETP.NE.AND P0, PT, R0, RZ, PT ;  /* 0x000000ff0000720c */ /* 0x000fd00003f05270 */
[----:B0-----:R-:W0:-:S00]  /*ad90*/  USETMAXREG.DEALLOC.CTAPOOL 0x28 ;  /* 0x00000028000079c8 */ /* 0x001e0000080e0500 */
[----:B------:R-:W-:Y:S05]  /*ada0*/  @P0 EXIT ;  /* 0x000000000000094d */ /* 0x000fea0003800000 */
[----:B0-----:R-:W-:Y:S01]  /*adb0*/  LOP3.LUT P0, RZ, R8, 0xff, RZ, 0xc0, !PT ;  /* 0x000000ff08ff7812 */ /* 0x001fe2000780c0ff */
[----:B------:R-:W-:Y:S02]  /*adc0*/  IMAD.MOV.U32 R0, RZ, RZ, 0x1 ;  /* 0x00000001ff007424 */ /* 0x000fe400078e00ff */
[----:B------:R-:W-:-:S10]  /*add0*/  IMAD.MOV.U32 R7, RZ, RZ, RZ ;  /* 0x000000ffff077224 */ /* 0x000fd400078e00ff */
[----:B------:R-:W-:Y:S05]  /*ade0*/  @!P0 BRA `(.L_x_259) ;  /* 0x0000000c001c8947 */ /* 0x000fea0003800000 */
[----:B------:R-:W-:Y:S01]  /*adf0*/  LOP3.LUT P0, RZ, R4, 0x1f, RZ, 0xc0, !PT ;  /* 0x0000001f04ff7812 */ /* 0x000fe2000780c0ff */
[----:B------:R-:W-:Y:S01]  /*ae00*/  ULDC UR5, c[0x0][0x658] ;  /* 0x0001960000057ab9 */ /* 0x000fe20000000800 */
[----:B------:R-:W-:Y:S01]  /*ae10*/  UMOV UR6, 0xffffffff ;  /* 0xffffffff00067882 */ /* 0x000fe20000000000 */
[----:B------:R-:W-:Y:S01]  /*ae20*/  BSSY B0, `(.L_x_259) ;  /* 0x00000c3000007945 */ /* 0x000fe20003800000 */
[----:B------:R-:W-:Y:S01]  /*ae30*/  USHF.L.U32 UR6, UR6, UR5, URZ ;  /* 0x0000000506067299 */ /* 0x000fe2000800063f */
[C---:B------:R-:W-:Y:S01]  /*ae40*/  ISETP.NE.AND P2, PT, R3.reuse, RZ, PT ;  /* 0x000000ff0300720c */ /* 0x040fe20003f45270 */
[----:B------:R-:W-:Y:S01]  /*ae50*/  IMAD.MOV.U32 R8, RZ, RZ, 0x1 ;  /* 0x00000001ff087424 */ /* 0x000fe200078e00ff */
[----:B------:R-:W-:Y:S01]  /*ae60*/  ISETP.NE.OR P0, PT, R3, RZ, !P0 ;  /* 0x000000ff0300720c */ /* 0x000fe20004705670 */
[----:B------:R-:W-:Y:S01]  /*ae70*/  IMAD.MOV.U32 R0, RZ, RZ, 0x1 ;  /* 0x00000001ff007424 */ /* 0x000fe200078e00ff */
[----:B------:R-:W-:Y:S01]  /*ae80*/  LOP3.LUT R6, R16, 0x2, RZ, 0xfc, !PT ;  /* 0x0000000210067812 */ /* 0x000fe200078efcff */
[----:B------:R-:W-:Y:S01]  /*ae90*/  IMAD.MOV.U32 R7, RZ, RZ, RZ ;  /* 0x000000ffff077224 */ /* 0x000fe200078e00ff */
[----:B------:R-:W-:Y:S01]  /*aea0*/  ULDC UR4, c[0x0][0x600] ;  /* 0x0001800000047ab9 */ /* 0x000fe20000000800 */
[----:B------:R-:W-:Y:S01]  /*aeb0*/  UMOV UR7, 0x1 ;  /* 0x0000000100077882 */ /* 0x000fe20000000000 */
[----:B------:R-:W-:-:S02]  /*aec0*/  UIADD3 UR19, UR38, 0x1, URZ ;  /* 0x0000000126137890 */ /* 0x000fc4000fffe03f */
[----:B------:R-:W-:Y:S02]  /*aed0*/  UIADD3 UR15, UR4, -0x1, URZ ;  /* 0xffffffff040f7890 */ /* 0x000fe4000fffe03f */
[----:B------:R-:W-:Y:S02]  /*aee0*/  USHF.L.U32 UR17, UR7, UR5, URZ ;  /* 0x0000000507117299 */ /* 0x000fe4000800063f */
[----:B------:R-:W-:Y:S01]  /*aef0*/  ULOP3.LUT UR16, URZ, UR6, URZ, 0x33, !UPT ;  /* 0x000000063f107292 */ /* 0x000fe2000f8e333f */
[----:B------:R-:W-:-:S11]  /*af00*/  ULDC.64 UR20, c[0x0][0x198] ;  /* 0x0000660000147ab9 */ /* 0x000fd60000000a00 */
.L_x_271:
[----:B------:R-:W-:-:S03]  /*af10*/  UMOV UR4, 0xffffffff ;  /* 0xffffffff00047882 */ /* 0x000fc60000000000 */
[----:B------:R-:W-:Y:S05]  /*af20*/  BRA.DIV UR4, `(.L_x_260) ;  /* 0x0000001204287947 */ /* 0x000fea000b800000 */
[----:B------:R-:W-:-:S13]  /*af30*/  ELECT P6, URZ, PT ;  /* 0x00000000003f782f */ /* 0x000fda00038c0000 */
.L_x_286:
[----:B------:R-:W0:Y:S01]  /*af40*/  LDC R3, c[0x0][0x28c] ;  /* 0x0000a300ff037b82 */ /* 0x000e220000000800 */
[----:B------:R-:W-:Y:S01]  /*af50*/  BSSY B1, `(.L_x_261) ;  /* 0x0000037000017945 */ /* 0x000fe20003800000 */
[----:B0-----:R-:W-:-:S13]  /*af60*/  ISETP.LT.OR P6, PT, R3, 0x1, !P6 ;  /* 0x000000010300780c */ /* 0x001fda00077c1670 */
[----:B------:R-:W-:Y:S05]  /*af70*/  @P6 BRA `(.L_x_262) ;  /* 0x0000000000d06947 */ /* 0x000fea0003800000 */
[----:B------:R-:W-:Y:S02]  /*af80*/  IMAD R22, R22, 0xe0, RZ ;  /* 0x000000e016167824 */ /* 0x000fe400078e02ff */
[----:B------:R-:W-:Y:S02]  /*af90*/  IMAD.SHL.U32 R19, R19, 0x40, RZ ;  /* 0x0000004013137824 */ /* 0x000fe400078e00ff */
[----:B------:R-:W-:Y:S02]  /*afa0*/  IMAD.MOV.U32 R12, RZ, RZ, RZ ;  /* 0x000000ffff0c7224 */ /* 0x000fe400078e00ff */
[----:B------:R-:W-:Y:S02]  /*afb0*/  IMAD.U32 R13, RZ, RZ, UR19 ;  /* 0x00000013ff0d7e24 */ /* 0x000fe4000f8e00ff */
[----:B------:R-:W-:Y:S02]  /*afc0*/  IMAD.MOV.U32 R3, RZ, RZ, R0 ;  /* 0x000000ffff037224 */ /* 0x000fe400078e0000 */
[----:B------:R-:W-:-:S07]  /*afd0*/  IMAD.MOV.U32 R4, RZ, RZ, R7 ;  /* 0x000000ffff047224 */ /* 0x000fce00078e0007 */
.L_x_266:
[----:B------:R-:W0:Y:S01]  /*afe0*/  S2R R10, SR_CgaCtaId ;  /* 0x00000000000a7919 */ /* 0x000e220000008800 */
[----:B------:R-:W-:Y:S01]  /*aff0*/  MOV R5, 0x400 ;  /* 0x0000040000057802 */ /* 0x000fe20000000f00 */
[----:B------:R-:W1:Y:S03]  /*b000*/  @!P2 LDC R9, c[0x0][0x500] ;  /* 0x00014000ff09ab82 */ /* 0x000e660000000800 */
[----:B0-----:R-:W-:Y:S02]  /*b010*/  LEA R11, R10, R5, 0x18 ;  /* 0x000000050a0b7211 */ /* 0x001fe400078ec0ff */
[----:B------:R-:W-:-:S03]  /*b020*/  SHF.L.U32 R5, R3, 0x1f, RZ ;  /* 0x0000001f03057819 */ /* 0x000fc600000006ff */
[----:B------:R-:W-:-:S04]  /*b030*/  IMAD R10, R4, 0x8, R11 ;  /* 0x00000008040a7824 */ /* 0x000fc800078e020b */
[----:B------:R-:W0:Y:S02]  /*b040*/  SYNCS.PHASECHK.TRANS64.TRYWAIT P1, [R10+URZ+0x30], R5 ;  /* 0x000030050a0075a7 */ /* 0x000e24000802017f */
[----:B01----:R-:W-:Y:S05]  /*b050*/  @!P1 BRA `(.L_x_263) ;  /* 0x0000000c00fc9947 */ /* 0x003fea0003800000 */
.L_x_287:
[----:B0-----:R-:W-:Y:S01]  /*b060*/  PRMT R5, R6, 0x9910, RZ ;  /* 0x0000991006057816 */ /* 0x001fe200000000ff */
[----:B------:R0:W-:Y:S03]  /*b070*/  @!P2 SYNCS.ARRIVE.TRANS64 RZ, [R10+URZ], R9 ;  /* 0x000000090affa9a7 */ /* 0x0001e6000800003f */
[----:B------:R-:W-:-:S13]  /*b080*/  ISETP.NE.AND P1, PT, R5, 0x2, PT ;  /* 0x000000020500780c */ /* 0x000fda0003f25270 */
[----:B0-----:R-:W-:Y:S05]  /*b090*/  @P1 BRA `(.L_x_264) ;  /* 0x0000000000041947 */ /* 0x001fea0003800000 */
[----:B------:R-:W-:Y:S01]  /*b0a0*/  BPT.TRAP 0x1 ;  /* 0x000000040000795c */ /* 0x000fe20000300000 */
.L_x_264:
[----:B------:R-:W-:Y:S05]  /*b0b0*/  @P0 BRA `(.L_x_265) ;  /* 0x0000000000040947 */ /* 0x000fea0003800000 */
[----:B------:R-:W-:Y:S01]  /*b0c0*/  BPT.TRAP 0x1 ;  /* 0x000000040000795c */ /* 0x000fe20000300000 */
.L_x_265:
[--C-:B------:R-:W-:Y:S01]  /*b0d0*/  IMAD R5, R4, 0x2000, R11.reuse ;  /* 0x0000200004057824 */ /* 0x100fe200078e020b */
[----:B------:R-:W-:Y:S01]  /*b0e0*/  R2UR UR9, R10 ;  /* 0x000000000a0972ca */ /* 0x000fe200000e0000 */
[C---:B------:R-:W-:Y:S01]  /*b0f0*/  IMAD R11, R4.reuse, 0x7000, R11 ;  /* 0x00007000040b7824 */ /* 0x040fe200078e020b */
[----:B------:R-:W-:Y:S01]  /*b100*/  UIADD3 UR4, UP0, UR20, 0xf0, URZ ;  /* 0x000000f014047890 */ /* 0x000fe2000ff1e03f */
[----:B------:R-:W-:Y:S01]  /*b110*/  VIADD R13, R13, 0xffffffff ;  /* 0xffffffff0d0d7836 */ /* 0x000fe20000000000 */
[----:B------:R-:W-:Y:S01]  /*b120*/  R2UR UR5, R5 ;  /* 0x00000000050572ca */ /* 0x000fe200000e0000 */
[----:B------:R-:W-:Y:S01]  /*b130*/  UIADD3 UR22, UP1, UR20, 0x1f0, URZ ;  /* 0x000001f014167890 */ /* 0x000fe2000ff3e03f */
[----:B------:R-:W-:Y:S01]  /*b140*/  R2UR UR8, R11 ;  /* 0x000000000b0872ca */ /* 0x000fe200000e0000 */
[----:B------:R-:W-:Y:S01]  /*b150*/  VIADD R4, R4, 0x1 ;  /* 0x0000000104047836 */ /* 0x000fe20000000000 */
[----:B------:R-:W-:Y:S01]  /*b160*/  R2UR UR11, R19 ;  /* 0x00000000130b72ca */ /* 0x000fe200000e0000 */
[----:B------:R-:W-:Y:S01]  /*b170*/  UIADD3.X UR23, URZ, UR21, URZ, UP1, !UPT ;  /* 0x000000153f177290 */ /* 0x000fe20008ffe43f */
[----:B------:R-:W-:Y:S01]  /*b180*/  R2UR UR10, R12 ;  /* 0x000000000c0a72ca */ /* 0x000fe200000e0000 */
[----:B------:R-:W-:Y:S01]  /*b190*/  UMOV UR6, 0x0 ;  /* 0x0000000000067882 */ /* 0x000fe20000000000 */
[----:B------:R-:W-:Y:S01]  /*b1a0*/  R2UR UR12, R2 ;  /* 0x00000000020c72ca */ /* 0x000fe200000e0000 */
[----:B------:R-:W-:Y:S01]  /*b1b0*/  UMOV UR7, 0x10000000 ;  /* 0x1000000000077882 */ /* 0x000fe20000000000 */
[----:B------:R-:W-:Y:S01]  /*b1c0*/  R2UR UR18, R22 ;  /* 0x00000000161272ca */ /* 0x000fe200000e0000 */
[----:B------:R-:W-:Y:S01]  /*b1d0*/  VIADD R12, R12, 0x40 ;  /* 0x000000400c0c7836 */ /* 0x000fe20000000000 */
[----:B------:R-:W-:Y:S01]  /*b1e0*/  ISETP.GT.AND P3, PT, R13, 0x1, PT ;  /* 0x000000010d00780c */ /* 0x000fe20003f64270 */
[----:B------:R-:W-:Y:S01]  /*b1f0*/  UIADD3 UR13, UR5, 0x180, URZ ;  /* 0x00000180050d7890 */ /* 0x000fe2000fffe03f */
[----:B------:R-:W-:Y:S01]  /*b200*/  ISETP.NE.AND P1, PT, R4, 0x6, PT ;  /* 0x000000060400780c */ /* 0x000fe20003f25270 */
[----:B------:R-:W-:-:S02]  /*b210*/  UIADD3.X UR5, URZ, UR21, URZ, UP0, !UPT ;  /* 0x000000153f057290 */ /* 0x000fc400087fe43f */
[----:B------:R-:W-:Y:S01]  /*b220*/  UIADD3 UR14, UR8, 0xc180, URZ ;  /* 0x0000c180080e7890 */ /* 0x000fe2000fffe03f */
[----:B------:R-:W-:Y:S02]  /*b230*/  SEL R10, RZ, 0x1, P1 ;  /* 0x00000001ff0a7807 */ /* 0x000fe40000800000 */
[----:B------:R-:W-:Y:S01]  /*b240*/  UMOV UR8, UR13 ;  /* 0x0000000d00087c82 */ /* 0x000fe20008000000 */
[----:B------:R-:W-:Y:S02]  /*b250*/  SEL R4, R4, RZ, P1 ;  /* 0x000000ff04047207 */ /* 0x000fe40000800000 */
[----:B------:R-:W-:Y:S01]  /*b260*/  LOP3.LUT R3, R3, R10, RZ, 0x3c, !PT ;  /* 0x0000000a03037212 */ /* 0x000fe200078e3cff */
[----:B------:R0:W-:Y:S02]  /*b270*/  UTMALDG.3D [UR8], [UR4], desc[UR6] ;  /* 0x00000608040075b4 */ /* 0x0001e40008011000 */
[----:B0-----:R-:W-:Y:S01]  /*b280*/  UMOV UR8, UR14 ;  /* 0x0000000e00087c82 */ /* 0x001fe20008000000 */
[----:B------:R-:W-:-:S02]  /*b290*/  UMOV UR11, UR18 ;  /* 0x00000012000b7c82 */ /* 0x000fc40008000000 */
[----:B------:R0:W-:Y:S02]  /*b2a0*/  UTMALDG.3D [UR8], [UR22], desc[UR6] ;  /* 0x00000608160075b4 */ /* 0x0001e40008011000 */
[----:B0-----:R-:W-:Y:S05]  /*b2b0*/  @P3 BRA `(.L_x_266) ;  /* 0xfffffffc00483947 */ /* 0x001fea000383ffff */
.L_x_262:
[----:B------:R-:W-:Y:S05]  /*b2c0*/  BSYNC B1 ;  /* 0x0000000000017941 */ /* 0x000fea0003800000 */
.L_x_261:
[----:B------:R-:W2:Y:S01]  /*b2d0*/  LDL.64 R10, [R1] ;  /* 0x00000000010a7983 */ /* 0x000ea20000100a00 */
[----:B------:R-:W-:Y:S01]  /*b2e0*/  LOP3.LUT P4, RZ, R8, 0xff, RZ, 0xc0, !PT ;  /* 0x000000ff08ff7812 */ /* 0x000fe2000788c0ff */
[----:B------:R-:W-:Y:S01]  /*b2f0*/  VIADD R4, R7, UR38 ;  /* 0x0000002607047c36 */ /* 0x000fe20008000000 */
[----:B------:R-:W-:Y:S01]  /*b300*/  ULDC.64 UR4, c[0x0][0x650] ;  /* 0x0001940000047ab9 */ /* 0x000fe20000000a00 */
[----:B------:R-:W-:Y:S01]  /*b310*/  IMAD.U32 R7, RZ, RZ, UR38 ;  /* 0x00000026ff077e24 */ /* 0x000fe2000f8e00ff */
[----:B------:R-:W-:Y:S01]  /*b320*/  UISETP.GE.U32.AND UP0, UPT, UR38, 0x6, UPT ;  /* 0x000000062600788c */ /* 0x000fe2000bf06070 */
[----:B------:R-:W-:Y:S01]  /*b330*/  BSSY B1, `(.L_x_267) ;  /* 0x000006f000017945 */ /* 0x000fe20003800000 */
[----:B------:R-:W-:Y:S01]  /*b340*/  ISETP.GT.U32.AND P1, PT, R4, 0x5, PT ;  /* 0x000000050400780c */ /* 0x000fe20003f24070 */
[----:B------:R-:W-:Y:S01]  /*b350*/  IMAD.MOV.U32 R19, RZ, RZ, -0x1 ;  /* 0xffffffffff137424 */ /* 0x000fe200078e00ff */
[----:B------:R-:W-:Y:S01]  /*b360*/  PRMT R8, RZ, 0x7610, R8 ;  /* 0x00007610ff087816 */ /* 0x000fe20000000008 */
[----:B------:R-:W-:Y:S01]  /*b370*/  IMAD.MOV.U32 R22, RZ, RZ, -0x1 ;  /* 0xffffffffff167424 */ /* 0x000fe200078e00ff */
[----:B------:R-:W-:-:S02]  /*b380*/  ISETP.LT.U32.AND P1, PT, R7, 0x6, P1 ;  /* 0x000000060700780c */ /* 0x000fc40000f21070 */
[----:B------:R-:W-:Y:S01]  /*b390*/  PLOP3.LUT P3, PT, PT, PT, UP0, 0x80, 0x0 ;  /* 0x000000000000781c */ /* 0x000fe20003f6f008 */
[----:B------:R-:W0:Y:S01]  /*b3a0*/  @P4 S2R R3, SR_CgaCtaId ;  /* 0x0000000000034919 */ /* 0x000e220000008800 */
[----:B------:R-:W-:-:S04]  /*b3b0*/  @P4 MOV R2, 0x400 ;  /* 0x0000040000024802 */ /* 0x000fc80000000f00 */
[----:B0-----:R-:W-:Y:S01]  /*b3c0*/  @P4 LEA R5, R3, R2, 0x18 ;  /* 0x0000000203054211 */ /* 0x001fe200078ec0ff */
[----:B------:R-:W-:-:S03]  /*b3d0*/  IMAD.WIDE.U32 R2, R4, -0x55555555, RZ ;  /* 0xaaaaaaab04027825 */ /* 0x000fc600078e00ff */
[----:B------:R0:W-:Y:S01]  /*b3e0*/  @P4 SYNCS.ARRIVE.TRANS64.A1T0 RZ, [R5+URZ+0x98], RZ ;  /* 0x000098ff05ff49a7 */ /* 0x0001e2000810003f */
[----:B------:R-:W-:Y:S01]  /*b3f0*/  IMAD.MOV.U32 R2, RZ, RZ, -0x1 ;  /* 0xffffffffff027424 */ /* 0x000fe200078e00ff */
[----:B0-----:R-:W-:Y:S02]  /*b400*/  SHF.R.U32.HI R5, RZ, 0x2, R3 ;  /* 0x00000002ff057819 */ /* 0x001fe40000011603 */
[----:B------:R-:W-:-:S03]  /*b410*/  SEL R3, RZ, 0x1, !P1 ;  /* 0x00000001ff037807 */ /* 0x000fc60004800000 */
[----:B------:R-:W-:Y:S01]  /*b420*/  IMAD R7, R5, -0x6, R4 ;  /* 0xfffffffa05077824 */ /* 0x000fe200078e0204 */
[----:B------:R-:W-:Y:S02]  /*b430*/  LOP3.LUT R0, R0, R3, RZ, 0x3c, !PT ;  /* 0x0000000300007212 */ /* 0x000fe400078e3cff */
[----:B------:R-:W-:Y:S02]  /*b440*/  PRMT R3, RZ, 0x7610, R3 ;  /* 0x00007610ff037816 */ /* 0x000fe40000000003 */
[----:B------:R-:W-:Y:S02]  /*b450*/  @P3 LOP3.LUT R0, R0, 0x1, R5, 0x78, !PT ;  /* 0x0000000100003812 */ /* 0x000fe400078e7805 */
[----:B--2---:R-:W-:-:S04]  /*b460*/  IADD3 R18, P4, R18, R10, RZ ;  /* 0x0000000a12127210 */ /* 0x004fc80007f9e0ff */
[----:B------:R-:W-:Y:S01]  /*b470*/  ISETP.GE.U32.AND P1, PT, R18, UR4, PT ;  /* 0x0000000412007c0c */ /* 0x000fe2000bf26070 */
[----:B------:R-:W-:-:S05]  /*b480*/  IMAD.X R17, R17, 0x1, R23, P4 ;  /* 0x0000000111117824 */ /* 0x000fca00020e0617 */
[----:B------:R-:W-:-:S13]  /*b490*/  ISETP.GE.U32.AND.EX P1, PT, R17, UR5, PT, P1 ;  /* 0x0000000511007c0c */ /* 0x000fda000bf26110 */
[----:B------:R-:W-:Y:S05]  /*b4a0*/  @P1 BRA `(.L_x_268) ;  /* 0x00000004005c1947 */ /* 0x000fea0003800000 */
[----:B------:R-:W0:Y:S01]  /*b4b0*/  S2R R11, SR_CTAID.X ;  /* 0x00000000000b7919 */ /* 0x000e220000002500 */
[----:B------:R-:W-:Y:S01]  /*b4c0*/  ULDC.64 UR4, c[0x0][0x628] ;  /* 0x00018a0000047ab9 */ /* 0x000fe20000000a00 */
[----:B------:R-:W1:Y:S01]  /*b4d0*/  LDC R12, c[0x0][0x144] ;  /* 0x00005100ff0c7b82 */ /* 0x000e620000000800 */
[----:B------:R-:W-:Y:S01]  /*b4e0*/  ISETP.NE.U32.AND P1, PT, RZ, UR4, PT ;  /* 0x00000004ff007c0c */ /* 0x000fe2000bf25070 */
[----:B------:R-:W2:Y:S01]  /*b4f0*/  S2R R9, SR_CTAID.Y ;  /* 0x0000000000097919 */ /* 0x000ea20000002600 */
[----:B------:R-:W-:Y:S01]  /*b500*/  ULDC UR6, c[0x0][0x150] ;  /* 0x0000540000067ab9 */ /* 0x000fe20000000800 */
[----:B------:R-:W-:Y:S01]  /*b510*/  ULDC UR7, c[0x0][0x630] ;  /* 0x00018c0000077ab9 */ /* 0x000fe20000000800 */
[----:B------:R-:W-:Y:S01]  /*b520*/  ISETP.NE.AND.EX P1, PT, RZ, UR5, PT, P1 ;  /* 0x00000005ff007c0c */ /* 0x000fe2000bf25310 */
[----:B------:R-:W-:Y:S01]  /*b530*/  IMAD.MOV.U32 R2, RZ, RZ, R18 ;  /* 0x000000ffff027224 */ /* 0x000fe200078e0012 */
[----:B0-----:R-:W-:-:S05]  /*b540*/  I2FP.F32.U32 R3, R11 ;  /* 0x0000000b00037245 */ /* 0x001fca0000201000 */
[----:B------:R-:W-:Y:S01]  /*b550*/  FMUL R14, R3, UR6 ;  /* 0x00000006030e7c20 */ /* 0x000fe20008400000 */
[----:B------:R-:W-:-:S05]  /*b560*/  IMAD.MOV.U32 R3, RZ, RZ, R17 ;  /* 0x000000ffff037224 */ /* 0x000fca00078e0011 */
[----:B--2---:R-:W-:Y:S05]  /*b570*/  @!P1 BRA `(.L_x_269) ;  /* 0x0000000000289947 */ /* 0x004fea0003800000 */
[----:B------:R-:W-:Y:S02]  /*b580*/  ULDC UR6, c[0x0][0x634] ;  /* 0x00018d0000067ab9 */ /* 0x000fe40000000800 */
[----:B------:R-:W-:-:S05]  /*b590*/  IADD3 R3, P1, R18, UR6, RZ ;  /* 0x0000000612037c10 */ /* 0x000fca000ff3e0ff */
[----:B------:R-:W-:-:S04]  /*b5a0*/  IMAD.X R13, RZ, RZ, R17, P1 ;  /* 0x000000ffff0d7224 */ /* 0x000fc800008e0611 */
[----:B------:R-:W-:-:S04]  /*b5b0*/  IMAD.WIDE.U32 R4, R13, UR4, RZ ;  /* 0x000000040d047c25 */ /* 0x000fc8000f8e00ff */
[----:B------:R-:W-:-:S04]  /*b5c0*/  IMAD.WIDE.U32 R4, P1, R3, UR5, R4 ;  /* 0x0000000503047c25 */ /* 0x000fc8000f820004 */
[----:B------:R-:W-:-:S04]  /*b5d0*/  IMAD.WIDE.U32 R2, R3, UR4, RZ ;  /* 0x0000000403027c25 */ /* 0x000fc8000f8e00ff */
[----:B------:R-:W-:Y:S01]  /*b5e0*/  IMAD.MOV.U32 R2, RZ, RZ, R5 ;  /* 0x000000ffff027224 */ /* 0x000fe200078e0005 */
[----:B------:R-:W-:Y:S01]  /*b5f0*/  IADD3 RZ, P3, R3, R4, RZ ;  /* 0x0000000403ff7210 */ /* 0x000fe20007f7e0ff */
[----:B------:R-:W-:-:S04]  /*b600*/  IMAD.X R3, RZ, RZ, RZ, P1 ;  /* 0x000000ffff037224 */ /* 0x000fc800008e06ff */
[----:B------:R-:W-:-:S08]  /*b610*/  IMAD.WIDE.U32.X R2, R13, UR5, R2, P3 ;  /* 0x000000050d027c25 */ /* 0x000fd000098e0402 */
.L_x_269:
[--C-:B------:R-:W-:Y:S01]  /*b620*/  SHF.R.U64 R10, R2, UR7, R3.reuse ;  /* 0x00000007020a7c19 */ /* 0x100fe20008001203 */
[----:B------:R-:W0:Y:S01]  /*b630*/  F2I.U32.TRUNC.NTZ R14, R14 ;  /* 0x0000000e000e7305 */ /* 0x000e22000020f000 */
[----:B------:R-:W-:Y:S01]  /*b640*/  SHF.R.U32.HI R2, RZ, UR7, R3 ;  /* 0x00000007ff027c19 */ /* 0x000fe20008011603 */
[----:B------:R-:W-:Y:S01]  /*b650*/  ULDC.64 UR4, c[0x0][0x620] ;  /* 0x0001880000047ab9 */ /* 0x000fe20000000a00 */
[----:B------:R-:W-:Y:S01]  /*b660*/  IADD3 R5, P1, RZ, -R10, RZ ;  /* 0x8000000aff057210 */ /* 0x000fe20007f3e0ff */
[----:B------:R-:W-:Y:S01]  /*b670*/  IMAD.MOV.U32 R3, RZ, RZ, R17 ;  /* 0x000000ffff037224 */ /* 0x000fe200078e0011 */
[----:B------:R-:W-:-:S03]  /*b680*/  ULDC.64 UR6, c[0x0][0x640] ;  /* 0x0001900000067ab9 */ /* 0x000fc60000000a00 */
[----:B------:R-:W-:Y:S01]  /*b690*/  IMAD.X R2, RZ, RZ, ~R2, P1 ;  /* 0x000000ffff027224 */ /* 0x000fe200008e0e02 */
[----:B------:R-:W-:-:S03]  /*b6a0*/  ISETP.NE.U32.AND P1, PT, RZ, UR6, PT ;  /* 0x00000006ff007c0c */ /* 0x000fc6000bf25070 */
[----:B------:R-:W-:Y:S01]  /*b6b0*/  IMAD R4, R2, UR4, RZ ;  /* 0x0000000402047c24 */ /* 0x000fe2000f8e02ff */
[----:B------:R-:W-:Y:S01]  /*b6c0*/  ISETP.NE.AND.EX P1, PT, RZ, UR7, PT, P1 ;  /* 0x00000007ff007c0c */ /* 0x000fe2000bf25310 */
[----:B------:R-:W-:-:S04]  /*b6d0*/  IMAD.MOV.U32 R2, RZ, RZ, R18 ;  /* 0x000000ffff027224 */ /* 0x000fc800078e0012 */
[----:B------:R-:W-:Y:S01]  /*b6e0*/  IMAD.WIDE.U32 R2, R5, UR4, R2 ;  /* 0x0000000405027c25 */ /* 0x000fe2000f8e0002 */
[----:B------:R-:W-:-:S03]  /*b6f0*/  ULDC UR4, c[0x0][0x618] ;  /* 0x0001860000047ab9 */ /* 0x000fc60000000800 */
[----:B------:R-:W-:Y:S01]  /*b700*/  IMAD R5, R5, UR5, R4 ;  /* 0x0000000505057c24 */ /* 0x000fe2000f8e0204 */
[----:B------:R-:W-:Y:S01]  /*b710*/  ULDC UR5, c[0x0][0x154] ;  /* 0x0000550000057ab9 */ /* 0x000fe20000000800 */
[----:B0-----:R-:W-:Y:S02]  /*b720*/  IMAD.MOV R4, RZ, RZ, -R14 ;  /* 0x000000ffff047224 */ /* 0x001fe400078e0a0e */
[----:B------:R-:W0:Y:S01]  /*b730*/  LDC R14, c[0x0][0x148] ;  /* 0x00005200ff0e7b82 */ /* 0x000e220000000800 */
[----:B------:R-:W-:Y:S02]  /*b740*/  IMAD.IADD R3, R3, 0x1, R5 ;  /* 0x0000000103037824 */ /* 0x000fe400078e0205 */
[----:B-1----:R-:W-:Y:S01]  /*b750*/  IMAD R11, R12, R4, R11 ;  /* 0x000000040c0b7224 */ /* 0x002fe200078e020b */
[----:B------:R-:W-:Y:S02]  /*b760*/  I2FP.F32.U32 R4, R9 ;  /* 0x0000000900047245 */ /* 0x000fe40000201000 */
[----:B------:R-:W-:-:S02]  /*b770*/  SHF.R.U64 R12, R2, UR4, R3 ;  /* 0x00000004020c7c19 */ /* 0x000fc40008001203 */
[----:B------:R-:W-:Y:S01]  /*b780*/  SHF.R.U32.HI R3, RZ, UR4, R3 ;  /* 0x00000004ff037c19 */ /* 0x000fe20008011603 */
[----:B------:R-:W-:Y:S01]  /*b790*/  FMUL R4, R4, UR5 ;  /* 0x0000000504047c20 */ /* 0x000fe20008400000 */
[----:B------:R-:W-:Y:S02]  /*b7a0*/  ULDC UR4, c[0x0][0x608] ;  /* 0x0001820000047ab9 */ /* 0x000fe40000000800 */
[--C-:B------:R-:W-:Y:S01]  /*b7b0*/  SHF.R.U64 R15, R12, UR4, R3.reuse ;  /* 0x000000040c0f7c19 */ /* 0x100fe20008001203 */
[----:B------:R1:W2:Y:S01]  /*b7c0*/  F2I.U32.TRUNC.NTZ R20, R4 ;  /* 0x0000000400147305 */ /* 0x0002a2000020f000 */
[----:B------:R-:W-:Y:S01]  /*b7d0*/  SHF.R.U32.HI R2, RZ, UR4, R3 ;  /* 0x00000004ff027c19 */ /* 0x000fe20008011603 */
[----:B------:R-:W-:-:S03]  /*b7e0*/  ULDC UR4, c[0x0][0x658] ;  /* 0x0001960000047ab9 */ /* 0x000fc60000000800 */
[--C-:B------:R-:W-:Y:S02]  /*b7f0*/  SHF.R.U64 R13, R15, UR4, R2.reuse ;  /* 0x000000040f0d7c19 */ /* 0x100fe40008001202 */
[----:B------:R-:W-:-:S03]  /*b800*/  SHF.R.U32.HI R19, RZ, UR4, R2 ;  /* 0x00000004ff137c19 */ /* 0x000fc60008011602 */
[----:B------:R-:W-:Y:S02]  /*b810*/  IMAD.MOV.U32 R2, RZ, RZ, R13 ;  /* 0x000000ffff027224 */ /* 0x000fe400078e000d */
[----:B------:R-:W-:Y:S01]  /*b820*/  IMAD.MOV.U32 R3, RZ, RZ, R19 ;  /* 0x000000ffff037224 */ /* 0x000fe200078e0013 */
[----:B-1----:R-:W-:Y:S06]  /*b830*/  @!P1 BRA `(.L_x_270) ;  /* 0x0000000000289947 */ /* 0x002fec0003800000 */
        /* <DEDUP_REMOVED lines=10> */
.L_x_270:
[----:B------:R-:W1:Y:S01]  /*b8e0*/  LDC R4, c[0x0][0x65c] ;  /* 0x00019700ff047b82 */ /* 0x000e620000000800 */
[----:B------:R-:W-:Y:S01]  /*b8f0*/  ULDC UR4, c[0x0][0x648] ;  /* 0x0001920000047ab9 */ /* 0x000fe20000000800 */
[----:B------:R-:W-:Y:S01]  /*b900*/  LOP3.LUT R15, R15, UR16, RZ, 0xc0, !PT ;  /* 0x000000100f0f7c12 */ /* 0x000fe2000f8ec0ff */
[----:B--2---:R-:W-:Y:S01]  /*b910*/  IMAD.MOV R20, RZ, RZ, -R20 ;  /* 0x000000ffff147224 */ /* 0x004fe200078e0a14 */
[----:B------:R-:W-:Y:S01]  /*b920*/  SHF.R.U64 R2, R2, UR4, R3 ;  /* 0x0000000402027c19 */ /* 0x000fe20008001203 */
[----:B------:R-:W-:Y:S01]  /*b930*/  ULDC UR4, c[0x0][0x638] ;  /* 0x00018e0000047ab9 */ /* 0x000fe20000000800 */
[----:B------:R-:W-:Y:S01]  /*b940*/  LOP3.LUT R12, R12, UR15, RZ, 0xc0, !PT ;  /* 0x0000000f0c0c7c12 */ /* 0x000fe2000f8ec0ff */
[----:B------:R-:W-:Y:S01]  /*b950*/  ULDC UR5, c[0x0][0x610] ;  /* 0x0001840000057ab9 */ /* 0x000fe20000000800 */
[----:B------:R-:W-:Y:S01]  /*b960*/  IMAD.MOV.U32 R3, RZ, RZ, 0x1 ;  /* 0x00000001ff037424 */ /* 0x000fe200078e00ff */
[----:B-1----:R-:W-:Y:S01]  /*b970*/  ISETP.NE.AND P1, PT, R4, 0x1, PT ;  /* 0x000000010400780c */ /* 0x002fe20003f25270 */
[----:B------:R-:W-:-:S02]  /*b980*/  IMAD.MOV R4, RZ, RZ, -R2 ;  /* 0x000000ffff047224 */ /* 0x000fc400078e0a02 */
[----:B------:R-:W-:Y:S02]  /*b990*/  IMAD R2, R2, UR17, R15 ;  /* 0x0000001102027c24 */ /* 0x000fe4000f8e020f */
[----:B------:R-:W-:Y:S01]  /*b9a0*/  IMAD R13, R4, UR4, R13 ;  /* 0x00000004040d7c24 */ /* 0x000fe2000f8e020d */
[----:B------:R-:W-:-:S07]  /*b9b0*/  ULDC UR4, c[0x0][0x600] ;  /* 0x0001800000047ab9 */ /* 0x000fce0000000800 */
[----:B0-----:R-:W-:-:S04]  /*b9c0*/  @P1 IMAD R11, R14, R20, R9 ;  /* 0x000000140e0b1224 */ /* 0x001fc800078e0209 */
[----:B------:R-:W-:Y:S02]  /*b9d0*/  IMAD R11, R2, UR5, R11 ;  /* 0x00000005020b7c24 */ /* 0x000fe4000f8e020b */
[----:B------:R-:W-:-:S05]  /*b9e0*/  IMAD R2, R13, UR4, R12 ;  /* 0x000000040d027c24 */ /* 0x000fca000f8e020c */
[----:B------:R-:W-:Y:S02]  /*b9f0*/  SEL R22, R2, R11, !P1 ;  /* 0x0000000b02167207 */ /* 0x000fe40004800000 */
[----:B------:R-:W-:Y:S01]  /*ba00*/  SEL R19, R11, R2, !P1 ;  /* 0x000000020b137207 */ /* 0x000fe20004800000 */
[----:B------:R-:W-:-:S07]  /*ba10*/  IMAD.MOV.U32 R2, RZ, RZ, R10 ;  /* 0x000000ffff027224 */ /* 0x000fce00078e000a */
.L_x_268:
[----:B------:R-:W-:Y:S05]  /*ba20*/  BSYNC B1 ;  /* 0x0000000000017941 */ /* 0x000fea0003800000 */
.L_x_267:
[----:B------:R-:W-:-:S13]  /*ba30*/  LOP3.LUT P1, RZ, R3, 0xff, RZ, 0xc0, !PT ;  /* 0x000000ff03ff7812 */ /* 0x000fda000782c0ff */
[----:B------:R-:W-:Y:S05]  /*ba40*/  @P1 BRA `(.L_x_271) ;  /* 0xfffffff400301947 */ /* 0x000fea000383ffff */
[----:B------:R-:W-:Y:S05]  /*ba50*/  BSYNC B0 ;  /* 0x0000000000007941 */ /* 0x000fea0003800000 */
.L_x_259:
[----:B------:R-:W-:-:S03]  /*ba60*/  UMOV UR4, 0xffffffff ;  /* 0xffffffff00047882 */ /* 0x000fc60000000000 */
[----:B------:R-:W-:Y:S05]  /*ba70*/  BRA.DIV UR4, `(.L_x_272) ;  /* 0x0000000604887947 */ /* 0x000fea000b800000 */
[----:B------:R-:W-:-:S13]  /*ba80*/  ELECT P6, URZ, PT ;  /* 0x00000000003f782f */ /* 0x000fda00038c0000 */
.L_x_290:
[----:B------:R-:W-:Y:S04]  /*ba90*/  BSSY B0, `(.L_x_273) ;  /* 0x000003d000007945 */ /* 0x000fe80003800000 */
[----:B------:R-:W-:Y:S05]  /*baa0*/  @!P6 BRA `(.L_x_274) ;  /* 0x0000000000ece947 */ /* 0x000fea0003800000 */
[----:B------:R-:W-:-:S04]  /*bab0*/  LOP3.LUT R16, R16, 0x2, RZ, 0xfc, !PT ;  /* 0x0000000210107812 */ /* 0x000fc800078efcff */
[----:B------:R-:W-:-:S13]  /*bac0*/  ISETP.NE.AND P0, PT, R16, 0x3, PT ;  /* 0x000000031000780c */ /* 0x000fda0003f05270 */
[----:B------:R-:W-:Y:S05]  /*bad0*/  @!P0 BRA `(.L_x_275) ;  /* 0x0000000000048947 */ /* 0x000fea0003800000 */
[----:B------:R-:W-:Y:S01]  /*bae0*/  BPT.TRAP 0x1 ;  /* 0x000000040000795c */ /* 0x000fe20000300000 */
.L_x_275:
[----:B------:R-:W0:Y:S01]  /*baf0*/  S2R R3, SR_CgaCtaId ;  /* 0x0000000000037919 */ /* 0x000e220000008800 */
[----:B------:R-:W-:Y:S02]  /*bb00*/  MOV R2, 0x400 ;  /* 0x0000040000027802 */ /* 0x000fe40000000f00 */
[----:B------:R-:W-:Y:S02]  /*bb10*/  SHF.L.U32 R4, R0, 0x1f, RZ ;  /* 0x0000001f00047819 */ /* 0x000fe400000006ff */
[----:B0-----:R-:W-:-:S05]  /*bb20*/  LEA R2, R3, R2, 0x18 ;  /* 0x0000000203027211 */ /* 0x001fca00078ec0ff */
[----:B------:R-:W-:-:S04]  /*bb30*/  VIADD R2, R2, 0x30 ;  /* 0x0000003002027836 */ /* 0x000fc80000000000 */
[C---:B------:R-:W-:Y:S02]  /*bb40*/  IMAD R9, R7.reuse, 0x8, R2 ;  /* 0x0000000807097824 */ /* 0x040fe400078e0202 */
[----:B------:R-:W-:Y:S02]  /*bb50*/  VIADD R7, R7, 0x1 ;  /* 0x0000000107077836 */ /* 0x000fe40000000000 */
[----:B------:R-:W0:Y:S03]  /*bb60*/  SYNCS.PHASECHK.TRANS64.TRYWAIT P0, [R9+URZ], R4 ;  /* 0x00000004090075a7 */ /* 0x000e26000800017f */
[----:B------:R-:W-:-:S04]  /*bb70*/  ISETP.NE.AND P1, PT, R7, 0x6, PT ;  /* 0x000000060700780c */ /* 0x000fc80003f25270 */
[----:B------:R-:W-:Y:S02]  /*bb80*/  SEL R3, RZ, 0x1, P1 ;  /* 0x00000001ff037807 */ /* 0x000fe40000800000 */
[----:B------:R-:W-:Y:S02]  /*bb90*/  SEL R7, R7, RZ, P1 ;  /* 0x000000ff07077207 */ /* 0x000fe40000800000 */
[----:B------:R-:W-:-:S03]  /*bba0*/  LOP3.LUT R6, R0, R3, RZ, 0x3c, !PT ;  /* 0x0000000300067212 */ /* 0x000fc600078e3cff */
[----:B------:R-:W-:Y:S01]  /*bbb0*/  IMAD R8, R7, 0x8, R2 ;  /* 0x0000000807087824 */ /* 0x000fe200078e0202 */
[----:B------:R-:W-:Y:S01]  /*bbc0*/  SHF.L.U32 R5, R6, 0x1f, RZ ;  /* 0x0000001f06057819 */ /* 0x000fe200000006ff */
[----:B0-----:R-:W-:Y:S06]  /*bbd0*/  @!P0 BRA `(.L_x_276) ;  /* 0x0000000400508947 */ /* 0x001fec0003800000 */
.L_x_291:
[----:B------:R-:W1:Y:S01]  /*bbe0*/  SYNCS.PHASECHK.TRANS64.TRYWAIT P0, [R8+URZ], R5 ;  /* 0x00000005080075a7 */ /* 0x000e62000800017f */
[----:B------:R-:W-:-:S05]  /*bbf0*/  VIADD R0, R7, 0x1 ;  /* 0x0000000107007836 */ /* 0x000fca0000000000 */
[----:B------:R-:W-:-:S04]  /*bc00*/  ISETP.NE.AND P1, PT, R0, 0x6, PT ;  /* 0x000000060000780c */ /* 0x000fc80003f25270 */
[----:B------:R-:W-:Y:S02]  /*bc10*/  SEL R3, RZ, 0x1, P1 ;  /* 0x00000001ff037807 */ /* 0x000fe40000800000 */
[----:B------:R-:W-:Y:S02]  /*bc20*/  SEL R7, R0, RZ, P1 ;  /* 0x000000ff00077207 */ /* 0x000fe40000800000 */
[----:B------:R-:W-:-:S03]  /*bc30*/  LOP3.LUT R6, R6, R3, RZ, 0x3c, !PT ;  /* 0x0000000306067212 */ /* 0x000fc600078e3cff */
[----:B0-----:R-:W-:Y:S01]  /*bc40*/  IMAD R9, R7, 0x8, R2 ;  /* 0x0000000807097824 */ /* 0x001fe200078e0202 */
[----:B------:R-:W-:Y:S01]  /*bc50*/  SHF.L.U32 R4, R6, 0x1f, RZ ;  /* 0x0000001f06047819 */ /* 0x000fe200000006ff */
[----:B-1----:R-:W-:Y:S06]  /*bc60*/  @!P0 BRA `(.L_x_277) ;  /* 0x0000000400408947 */ /* 0x002fec0003800000 */
.L_x_292:
        /* <DEDUP_REMOVED lines=9> */
.L_x_293:
[----:B------:R-:W1:Y:S01]  /*bd00*/  SYNCS.PHASECHK.TRANS64.TRYWAIT P0, [R8+URZ], R5 ;  /* 0x00000005080075a7 */ /* 0x000e62000800017f */
[----:B------:R-:W-:-:S05]  /*bd10*/  VIADD R0, R7, 0x1 ;  /* 0x0000000107007836 */ /* 0x000fca0000000000 */
[----:B------:R-:W-:-:S04]  /*bd20*/  ISETP.NE.AND P1, PT, R0, 0x6, PT ;  /* 0x000000060000780c */ /* 0x000fc80003f25270 */
[----:B------:R-:W-:Y:S02]  /*bd30*/  SEL R3, RZ, 0x1, P1 ;  /* 0x00000001ff037807 */ /* 0x000fe40000800000 */
[----:B------:R-:W-:Y:S02]  /*bd40*/  SEL R7, R0, RZ, P1 ;  /* 0x000000ff00077207 */ /* 0x000fe40000800000 */
[----:B0-----:R-:W-:-:S03]  /*bd50*/  LOP3.LUT R9, R6, R3, RZ, 0x3c, !PT ;  /* 0x0000000306097212 */ /* 0x001fc600078e3cff */
[----:B------:R-:W-:Y:S01]  /*bd60*/  IMAD R11, R7, 0x8, R2 ;  /* 0x00000008070b7824 */ /* 0x000fe200078e0202 */
[----:B------:R-:W-:Y:S01]  /*bd70*/  SHF.L.U32 R6, R9, 0x1f, RZ ;  /* 0x0000001f09067819 */ /* 0x000fe200000006ff */
[----:B-1----:R-:W-:Y:S06]  /*bd80*/  @!P0 BRA `(.L_x_279) ;  /* 0x0000000400208947 */ /* 0x002fec0003800000 */
.L_x_294:
[----:B------:R-:W1:Y:S01]  /*bd90*/  SYNCS.PHASECHK.TRANS64.TRYWAIT P0, [R11+URZ], R6 ;  /* 0x000000060b0075a7 */ /* 0x000e62000800017f */
[----:B------:R-:W-:-:S05]  /*bda0*/  VIADD R0, R7, 0x1 ;  /* 0x0000000107007836 */ /* 0x000fca0000000000 */
[----:B------:R-:W-:-:S04]  /*bdb0*/  ISETP.NE.AND P1, PT, R0, 0x6, PT ;  /* 0x000000060000780c */ /* 0x000fc80003f25270 */
[----:B------:R-:W-:Y:S02]  /*bdc0*/  SEL R4, RZ, 0x1, P1 ;  /* 0x00000001ff047807 */ /* 0x000fe40000800000 */
[----:B------:R-:W-:Y:S02]  /*bdd0*/  SEL R3, R0, RZ, P1 ;  /* 0x000000ff00037207 */ /* 0x000fe40000800000 */
[----:B------:R-:W-:Y:S01]  /*bde0*/  LOP3.LUT R0, R9, R4, RZ, 0x3c, !PT ;  /* 0x0000000409007212 */ /* 0x000fe200078e3cff */
[----:B-1----:R-:W-:Y:S06]  /*bdf0*/  @!P0 BRA `(.L_x_280) ;  /* 0x0000000400188947 */ /* 0x002fec0003800000 */
.L_x_295:
[----:B------:R-:W-:Y:S01]  /*be00*/  IMAD R3, R3, 0x8, R2 ;  /* 0x0000000803037824 */ /* 0x000fe200078e0202 */
[----:B------:R-:W-:-:S07]  /*be10*/  SHF.L.U32 R0, R0, 0x1f, RZ ;  /* 0x0000001f00007819 */ /* 0x000fce00000006ff */
.L_x_281:
[----:B--2---:R2:W3:Y:S02]  /*be20*/  SYNCS.PHASECHK.TRANS64.TRYWAIT P0, [R3+URZ], R0 ;  /* 0x00000000030075a7 */ /* 0x0044e4000800017f */
[----:B---3--:R-:W-:Y:S05]  /*be30*/  @!P0 NANOSLEEP.SYNCS 0x989680 ;  /* 0x009896800000895d */ /* 0x008fea0003900000 */
[----:B------:R-:W3:Y:S02]  /*be40*/  @!P0 SYNCS.PHASECHK.TRANS64 P0, [R3+URZ], R0 ;  /* 0x00000000030085a7 */ /* 0x000ee4000800007f */
[----:B---3--:R-:W-:Y:S05]  /*be50*/  @!P0 BRA `(.L_x_281) ;  /* 0xfffffffc00f08947 */ /* 0x008fea000383ffff */
.L_x_274:
[----:B------:R-:W-:Y:S05]  /*be60*/  BSYNC B0 ;  /* 0x0000000000007941 */ /* 0x000fea0003800000 */
.L_x_273:
[----:B------:R-:W-:Y:S05]  /*be70*/  EXIT ;  /* 0x000000000000794d */ /* 0x000fea0003800000 */
.L_x_15:
[----:B-1----:R1:W2:Y:S02]  /*be80*/  SYNCS.PHASECHK.TRANS64.TRYWAIT P0, [R143+URZ], R0 ;  /* 0x000000008f0075a7 */ /* 0x0022a4000800017f */
[----:B--2---:R-:W-:Y:S05]  /*be90*/  @!P0 NANOSLEEP.SYNCS 0x989680 ;  /* 0x009896800000895d */ /* 0x004fea0003900000 */
[----:B------:R-:W2:Y:S02]  /*bea0*/  @!P0 SYNCS.PHASECHK.TRANS64 P0, [R143+URZ], R0 ;  /* 0x000000008f0085a7 */ /* 0x000ea4000800007f */
[----:B--2---:R-:W-:Y:S05]  /*beb0*/  @!P0 BRA `(.L_x_15) ;  /* 0xfffffffc00f08947 */ /* 0x004fea000383ffff */
[----:B------:R-:W-:Y:S05]  /*bec0*/  BRA `(.L_x_282) ;  /* 0xffffff54007c7947 */ /* 0x000fea000383ffff */
.L_x_20:
[----:B--2---:R2:W3:Y:S02]  /*bed0*/  SYNCS.PHASECHK.TRANS64.TRYWAIT P1, [R3+URZ], R0 ;  /* 0x00000000030075a7 */ /* 0x0044e4000802017f */
[----:B---3--:R-:W-:Y:S05]  /*bee0*/  @!P1 NANOSLEEP.SYNCS 0x989680 ;  /* 0x009896800000995d */ /* 0x008fea0003900000 */
[----:B------:R-:W3:Y:S02]  /*bef0*/  @!P1 SYNCS.PHASECHK.TRANS64 P1, [R3+URZ], R0 ;  /* 0x00000000030095a7 */ /* 0x000ee4000802007f */
[----:B---3--:R-:W-:Y:S05]  /*bf00*/  @!P1 BRA `(.L_x_20) ;  /* 0xfffffffc00f09947 */ /* 0x008fea000383ffff */
[----:B------:R-:W-:Y:S05]  /*bf10*/  BRA `(.L_x_19) ;  /* 0xffffff5400e87947 */ /* 0x000fea000383ffff */
.L_x_25:
[----:B--2---:R-:W-:-:S04]  /*bf20*/  IMAD.U32 R4, RZ, RZ, UR8 ;  /* 0x00000008ff047e24 */ /* 0x004fc8000f8e00ff */
[----:B------:R2:W3:Y:S03]  /*bf30*/  SYNCS.PHASECHK.TRANS64.TRYWAIT P1, [R4+URZ], R3 ;  /* 0x00000003040075a7 */ /* 0x0004e6000802017f */
[----:B---3--:R-:W-:Y:S05]  /*bf40*/  @!P1 NANOSLEEP.SYNCS 0x989680 ;  /* 0x009896800000995d */ /* 0x008fea0003900000 */
[----:B------:R-:W3:Y:S02]  /*bf50*/  @!P1 SYNCS.PHASECHK.TRANS64 P1, [R4+URZ], R3 ;  /* 0x00000003040095a7 */ /* 0x000ee4000802007f */
[----:B---3--:R-:W-:Y:S05]  /*bf60*/  @!P1 BRA `(.L_x_25) ;  /* 0xfffffffc00ec9947 */ /* 0x008fea000383ffff */
[----:B------:R-:W-:Y:S05]  /*bf70*/  BRA `(.L_x_24) ;  /* 0xffffff6400207947 */ /* 0x000fea000383ffff */
.L_x_31:
[----:B-1----:R1:W2:Y:S02]  /*bf80*/  SYNCS.PHASECHK.TRANS64.TRYWAIT P0, [R143+URZ+0x10], R0 ;  /* 0x000010008f0075a7 */ /* 0x0022a4000800017f */
[----:B--2---:R-:W-:Y:S05]  /*bf90*/  @!P0 NANOSLEEP.SYNCS 0x989680 ;  /* 0x009896800000895d */ /* 0x004fea0003900000 */
[----:B------:R-:W2:Y:S02]  /*bfa0*/  @!P0 SYNCS.PHASECHK.TRANS64 P0, [R143+URZ+0x10], R0 ;  /* 0x000010008f0085a7 */ /* 0x000ea4000800007f */
[----:B--2---:R-:W-:Y:S05]  /*bfb0*/  @!P0 BRA `(.L_x_31) ;  /* 0xfffffffc00f08947 */ /* 0x004fea000383ffff */
[----:B------:R-:W-:Y:S05]  /*bfc0*/  BRA `(.L_x_283) ;  /* 0xffffff7000987947 */ /* 0x000fea000383ffff */
.L_x_260:
[----:B------:R-:W-:Y:S01]  /*bfd0*/  BSSY B1, `(.L_x_284) ;  /* 0x0000006000017945 */ /* 0x000fe20003800000 */
[----:B------:R-:W-:-:S07]  /*bfe0*/  IMAD.MOV.U32 R15, RZ, RZ, -0x1 ;  /* 0xffffffffff0f7424 */ /* 0x000fce00078e00ff */
[----:B-----5:R-:W-:Y:S05]  /*bff0*/  WARPSYNC.COLLECTIVE R15, `(.L_x_285) ;  /* 0x000000000f0c7348 */ /* 0x020fea0003c00000 */
[----:B------:R-:W-:Y:S02]  /*c000*/  ELECT P6, UR62, PT ;  /* 0x00000000003e782f */ /* 0x000fe400038c0000 */
[----:B------:R-:W-:Y:S01]  /*c010*/  MOV R14, UR62 ;  /* 0x0000003e000e7c02 */ /* 0x000fe20008000f00 */
[----:B-----5:R-:W-:Y:S10]  /*c020*/  ENDCOLLECTIVE ;  /* 0x000000000000791b */ /* 0x020ff40003800000 */
.L_x_285:
[----:B------:R-:W-:Y:S05]  /*c030*/  BSYNC B1 ;  /* 0x0000000000017941 */ /* 0x000fea0003800000 */
.L_x_284:
[----:B------:R-:W-:Y:S05]  /*c040*/  BRA `(.L_x_286) ;  /* 0xffffffec00bc7947 */ /* 0x000fea000383ffff */
.L_x_263:
[----:B0-----:R0:W1:Y:S02]  /*c050*/  SYNCS.PHASECHK.TRANS64.TRYWAIT P1, [R10+URZ+0x30], R5 ;  /* 0x000030050a0075a7 */ /* 0x001064000802017f */
[----:B-1----:R-:W-:Y:S05]  /*c060*/  @!P1 NANOSLEEP.SYNCS 0x989680 ;  /* 0x009896800000995d */ /* 0x002fea0003900000 */
[----:B------:R-:W1:Y:S02]  /*c070*/  @!P1 SYNCS.PHASECHK.TRANS64 P1, [R10+URZ+0x30], R5 ;  /* 0x000030050a0095a7 */ /* 0x000e64000802007f */
[----:B-1----:R-:W-:Y:S05]  /*c080*/  @!P1 BRA `(.L_x_263) ;  /* 0xfffffffc00f09947 */ /* 0x002fea000383ffff */
[----:B------:R-:W-:Y:S05]  /*c090*/  BRA `(.L_x_287) ;  /* 0xffffffec00f07947 */ /* 0x000fea000383ffff */
.L_x_272:
[----:B------:R-:W-:Y:S01]  /*c0a0*/  BSSY B0, `(.L_x_288) ;  /* 0x0000006000007945 */ /* 0x000fe20003800000 */
[----:B------:R-:W-:-:S07]  /*c0b0*/  IMAD.MOV.U32 R15, RZ, RZ, -0x1 ;  /* 0xffffffffff0f7424 */ /* 0x000fce00078e00ff */
[----:B-----5:R-:W-:Y:S05]  /*c0c0*/  WARPSYNC.COLLECTIVE R15, `(.L_x_289) ;  /* 0x000000000f0c7348 */ /* 0x020fea0003c00000 */
[----:B------:R-:W-:Y:S02]  /*c0d0*/  ELECT P6, UR62, PT ;  /* 0x00000000003e782f */ /* 0x000fe400038c0000 */
[----:B------:R-:W-:Y:S01]  /*c0e0*/  MOV R14, UR62 ;  /* 0x0000003e000e7c02 */ /* 0x000fe20008000f00 */
[----:B-----5:R-:W-:Y:S10]  /*c0f0*/  ENDCOLLECTIVE ;  /* 0x000000000000791b */ /* 0x020ff40003800000 */
.L_x_289:
[----:B------:R-:W-:Y:S05]  /*c100*/  BSYNC B0 ;  /* 0x0000000000007941 */ /* 0x000fea0003800000 */
.L_x_288:
[----:B------:R-:W-:Y:S05]  /*c110*/  BRA `(.L_x_290) ;  /* 0xfffffff8005c7947 */ /* 0x000fea000383ffff */
.L_x_276:
[----:B0-----:R0:W1:Y:S02]  /*c120*/  SYNCS.PHASECHK.TRANS64.TRYWAIT P0, [R9+URZ], R4 ;  /* 0x00000004090075a7 */ /* 0x001064000800017f */
[----:B-1----:R-:W-:Y:S05]  /*c130*/  @!P0 NANOSLEEP.SYNCS 0x989680 ;  /* 0x009896800000895d */ /* 0x002fea0003900000 */
[----:B------:R-:W1:Y:S02]  /*c140*/  @!P0 SYNCS.PHASECHK.TRANS64 P0, [R9+URZ], R4 ;  /* 0x00000004090085a7 */ /* 0x000e64000800007f */
[----:B-1----:R-:W-:Y:S05]  /*c150*/  @!P0 BRA `(.L_x_276) ;  /* 0xfffffffc00f08947 */ /* 0x002fea000383ffff */
[----:B------:R-:W-:Y:S05]  /*c160*/  BRA `(.L_x_291) ;  /* 0xfffffff8009c7947 */ /* 0x000fea000383ffff */
.L_x_277:
[----:B0-----:R0:W1:Y:S02]  /*c170*/  SYNCS.PHASECHK.TRANS64.TRYWAIT P0, [R8+URZ], R5 ;  /* 0x00000005080075a7 */ /* 0x001064000800017f */
[----:B-1----:R-:W-:Y:S05]  /*c180*/  @!P0 NANOSLEEP.SYNCS 0x989680 ;  /* 0x009896800000895d */ /* 0x002fea0003900000 */
[----:B------:R-:W1:Y:S02]  /*c190*/  @!P0 SYNCS.PHASECHK.TRANS64 P0, [R8+URZ], R5 ;  /* 0x00000005080085a7 */ /* 0x000e64000800007f */
[----:B-1----:R-:W-:Y:S05]  /*c1a0*/  @!P0 BRA `(.L_x_277) ;  /* 0xfffffffc00f08947 */ /* 0x002fea000383ffff */
[----:B------:R-:W-:Y:S05]  /*c1b0*/  BRA `(.L_x_292) ;  /* 0xfffffff800ac7947 */ /* 0x000fea000383ffff */
.L_x_278:
[----:B0-----:R0:W1:Y:S02]  /*c1c0*/  SYNCS.PHASECHK.TRANS64.TRYWAIT P0, [R9+URZ], R4 ;  /* 0x00000004090075a7 */ /* 0x001064000800017f */
[----:B-1----:R-:W-:Y:S05]  /*c1d0*/  @!P0 NANOSLEEP.SYNCS 0x989680 ;  /* 0x009896800000895d */ /* 0x002fea0003900000 */
[----:B------:R-:W1:Y:S02]  /*c1e0*/  @!P0 SYNCS.PHASECHK.TRANS64 P0, [R9+URZ], R4 ;  /* 0x00000004090085a7 */ /* 0x000e64000800007f */
[----:B-1----:R-:W-:Y:S05]  /*c1f0*/  @!P0 BRA `(.L_x_278) ;  /* 0xfffffffc00f08947 */ /* 0x002fea000383ffff */
[----:B------:R-:W-:Y:S05]  /*c200*/  BRA `(.L_x_293) ;  /* 0xfffffff800bc7947 */ /* 0x000fea000383ffff */
.L_x_279:
[----:B0-----:R0:W1:Y:S02]  /*c210*/  SYNCS.PHASECHK.TRANS64.TRYWAIT P0, [R8+URZ], R5 ;  /* 0x00000005080075a7 */ /* 0x001064000800017f */
[----:B-1----:R-:W-:Y:S05]  /*c220*/  @!P0 NANOSLEEP.SYNCS 0x989680 ;  /* 0x009896800000895d */ /* 0x002fea0003900000 */
[----:B------:R-:W1:Y:S02]  /*c230*/  @!P0 SYNCS.PHASECHK.TRANS64 P0, [R8+URZ], R5 ;  /* 0x00000005080085a7 */ /* 0x000e64000800007f */
[----:B-1----:R-:W-:Y:S05]  /*c240*/  @!P0 BRA `(.L_x_279) ;  /* 0xfffffffc00f08947 */ /* 0x002fea000383ffff */
[----:B------:R-:W-:Y:S05]  /*c250*/  BRA `(.L_x_294) ;  /* 0xfffffff800cc7947 */ /* 0x000fea000383ffff */
.L_x_280:
[----:B-1----:R1:W2:Y:S02]  /*c260*/  SYNCS.PHASECHK.TRANS64.TRYWAIT P0, [R11+URZ], R6 ;  /* 0x000000060b0075a7 */ /* 0x0022a4000800017f */
[----:B--2---:R-:W-:Y:S05]  /*c270*/  @!P0 NANOSLEEP.SYNCS 0x989680 ;  /* 0x009896800000895d */ /* 0x004fea0003900000 */
[----:B------:R-:W2:Y:S02]  /*c280*/  @!P0 SYNCS.PHASECHK.TRANS64 P0, [R11+URZ], R6 ;  /* 0x000000060b0085a7 */ /* 0x000ea4000800007f */
[----:B--2---:R-:W-:Y:S05]  /*c290*/  @!P0 BRA `(.L_x_280) ;  /* 0xfffffffc00f08947 */ /* 0x004fea000383ffff */
[----:B------:R-:W-:Y:S05]  /*c2a0*/  BRA `(.L_x_295) ;  /* 0xfffffff800d47947 */ /* 0x000fea000383ffff */
.L_x_296:
[----:B------:R-:W-:-:S00]  /*c2b0*/  BRA `(.L_x_296) ;  /* 0xfffffffc00fc7947 */ /* 0x000fc0000383ffff */
[----:B------:R-:W-:-:S00]  /*c2c0*/  NOP ;  /* 0x0000000000007918 */ /* 0x000fc00000000000 */
        /* <DEDUP_REMOVED lines=11> */
.L_x_297:


//--------------------- .nv.global.init           --------------------------
	.section	.nv.global.init,"aw",@progbits
.nv.global.init:
	.type		$str$22,@object
	.size		$str$22,($str$23 - $str$22)
$str$22:
        /*0000*/ 	.byte	0x6b, 0x5f, 0x74, 0x69, 0x6c, 0x65, 0x5f, 0x63, 0x6f, 0x75, 0x6e, 0x74, 0x20, 0x3e, 0x3d, 0x20
        /*0010*/ 	.byte	0x31, 0x00
	.type		$str$23,@object
	.size		$str$23,(__unnamed_1 - $str$23)
$str$23:
        /*0012*/ 	.byte	0x2f, 0x74, 0x6d, 0x70, 0x2f, 0x63, 0x75, 0x74, 0x6c, 0x61, 0x73, 0x73, 0x5f, 0x73, 0x77, 0x65
        /*0022*/ 	.byte	0x65, 0x70, 0x5f, 0x73, 0x72, 0x63, 0x2f, 0x69, 0x6e, 0x63, 0x6c, 0x75, 0x64, 0x65, 0x2f, 0x63
        /*0032*/ 	.byte	0x75, 0x74, 0x6c, 0x61, 0x73, 0x73, 0x2f, 0x67, 0x65, 0x6d, 0x6d, 0x2f, 0x63, 0x6f, 0x6c, 0x6c
        /*0042*/ 	.byte	0x65, 0x63, 0x74, 0x69, 0x76, 0x65, 0x2f, 0x73, 0x6d, 0x39, 0x30, 0x5f, 0x6d, 0x6d, 0x61, 0x5f
        /*0052*/ 	.byte	0x74, 0x6d, 0x61, 0x5f, 0x67, 0x6d, 0x6d, 0x61, 0x5f, 0x73, 0x73, 0x5f, 0x77, 0x61, 0x72, 0x70
        /*0062*/ 	.byte	0x73, 0x70, 0x65, 0x63, 0x69, 0x61, 0x6c, 0x69, 0x7a, 0x65, 0x64, 0x2e, 0x68, 0x70, 0x70, 0x00
	.type		__unnamed_1,@object
	.size		__unnamed_1,(.L_0 - __unnamed_1)
__unnamed_1:
        /*0072*/ 	.byte	0x76, 0x6f, 0x69, 0x64, 0x20, 0x63, 0x75, 0x74, 0x6c, 0x61, 0x73, 0x73, 0x3a, 0x3a, 0x67, 0x65
        /* <DEDUP_REMOVED lines=179> */
        /*0bb2*/ 	.byte	0x6e, 0x74, 0x69, 0x74, 0x79, 0x5d, 0x00
.L_0:


//--------------------- .nv.shared._ZN7cutlass13device_kernelINS_4gemm6kernel13GemmUniversalIN4cute5tupleIJiiiiEEENS1_10collective13CollectiveMmaINS1_34MainloopSm90TmaGmmaWarpSpecializedILi6ENS5_IJNS4_1CILi1EEESB_SB_EEENS1_32KernelTmaWarpSpecializedPingpongEEENS5_IJNSA_ILi64EEENSA_ILi224EEESF_EEENS_6half_tENS5_IJlSB_lEEESI_SJ_NS4_8TiledMMAINS4_8MMA_AtomIJNS4_4SM904GMMA25MMA_64x32x16_F32F16F16_SSILNSN_5MajorE0ELSP_0ELNSN_7ScaleInE1ELSQ_1EEEEEENS4_6LayoutISC_NS5_IJNSA_ILi0EEESU_SU_EEEEENS5_IJNS4_10UnderscoreESX_SX_EEEEENS4_13SM90_TMA_LOADENS4_14ComposedLayoutINS4_7SwizzleILi3ELi4ELi3EEENS4_18smem_ptr_flag_bitsILi16EEENST_INS5_IJNSA_ILi8EEESF_EEENS5_IJSF_SB_EEEEEEEvNS4_8identityES10_S1A_vS1B_EENS_8epilogue10collective6detail29Sm90TmaWarpSpecializedAdapterINS1E_15DefaultEpilogueISI_SJ_SJ_NS1D_6thread17LinearCombinationISI_Li1EffLNS1I_9ScaleType4KindE0ELNS_15FloatRoundStyleE2ESI_EENS1_15EpilogueDefaultEEEEEvvEEEEvNT_6ParamsE --------------------------
	.section	.nv.shared._ZN7cutlass13device_kernelINS_4gemm6kernel13GemmUniversalIN4cute5tupleIJiiiiEEENS1_10collective13CollectiveMmaINS1_34MainloopSm90TmaGmmaWarpSpecializedILi6ENS5_IJNS4_1CILi1EEESB_SB_EEENS1_32KernelTmaWarpSpecializedPingpongEEENS5_IJNSA_ILi64EEENSA_ILi224EEESF_EEENS_6half_tENS5_IJlSB_lEEESI_SJ_NS4_8TiledMMAINS4_8MMA_AtomIJNS4_4SM904GMMA25MMA_64x32x16_F32F16F16_SSILNSN_5MajorE0ELSP_0ELNSN_7ScaleInE1ELSQ_1EEEEEENS4_6LayoutISC_NS5_IJNSA_ILi0EEESU_SU_EEEEENS5_IJNS4_10UnderscoreESX_SX_EEEEENS4_13SM90_TMA_LOADENS4_14ComposedLayoutINS4_7SwizzleILi3ELi4ELi3EEENS4_18smem_ptr_flag_bitsILi16EEENST_INS5_IJNSA_ILi8EEESF_EEENS5_IJSF_SB_EEEEEEEvNS4_8identityES10_S1A_vS1B_EENS_8epilogue10collective6detail29Sm90TmaWarpSpecializedAdapterINS1E_15DefaultEpilogueISI_SJ_SJ_NS1D_6thread17LinearCombinationISI_Li1EffLNS1I_9ScaleType4KindE0ELNS_15FloatRoundStyleE2ESI_EENS1_15EpilogueDefaultEEEEEvvEEEEvNT_6ParamsE,"aw",@nobits
	.sectionflags	@""
	.align	16
	.zero		1024


//--------------------- .nv.shared.reserved.0     --------------------------
	.section	.nv.shared.reserved.0,"aw",@nobits
	.weak		__nv_reservedSMEM_offset_0_alias
	.size		__nv_reservedSMEM_offset_0_alias, 0, 0
	.other		__nv_reservedSMEM_offset_0_alias,@"STO_CUDA_RESERVED_SHARED STV_DEFAULT"
__nv_reservedSMEM_offset_0_alias:
	.zero		0


//--------------------- .nv.global                --------------------------
	.section	.nv.global,"aw",@nobits
.nv.global:
	.type		_ZN40_INTERNAL_281ac33d_4_k_cu_8eec453c_115504cute1_E,@object
	.size		_ZN40_INTERNAL_281ac33d_4_k_cu_8eec453c_115504cute1_E,(_ZN40_INTERNAL_281ac33d_4_k_cu_8eec453c_115504cuda3std3__45__cpo6cbeginE - _ZN40_INTERNAL_281ac33d_4_k_cu_8eec453c_115504cute1_E)
_ZN40_INTERNAL_281ac33d_4_k_cu_8eec453c_115504cute1_E:
	.zero		1
	.type		_ZN40_INTERNAL_281ac33d_4_k_cu_8eec453c_115504cuda3std3__45__cpo6cbeginE,@object
	.size		_ZN40_INTERNAL_281ac33d_4_k_cu_8eec453c_115504cuda3std3__45__cpo6cbeginE,(_ZN40_INTERNAL_281ac33d_4_k_cu_8eec453c_115504cuda3std3__48in_placeE - _ZN40_INTERNAL_281ac33d_4_k_cu_8eec453c_115504cuda3std3__45__cpo6cbeginE)
_ZN40_INTERNAL_281ac33d_4_k_cu_8eec453c_115504cuda3std3__45__cpo6cbeginE:
	.zero		1
	.type		_ZN40_INTERNAL_281ac33d_4_k_cu_8eec453c_115504cuda3std3__48in_placeE,@object
	.size		_ZN40_INTERNAL_281ac33d_4_k_cu_8eec453c_115504cuda3std3__48in_placeE,(_ZN40_INTERNAL_281ac33d_4_k_cu_8eec453c_115504cuda3std6ranges3__45__cpo9iter_moveE - _ZN40_INTERNAL_281ac33d_4_k_cu_8eec453c_115504cuda3std3__48in_placeE)
_ZN40_INTERNAL_281ac33d_4_k_cu_8eec453c_115504cuda3std3__48in_placeE:
	.zero		1
	.type		_ZN40_INTERNAL_281ac33d_4_k_cu_8eec453c_115504cuda3std6ranges3__45__cpo9iter_moveE,@object
	.size		_ZN40_INTERNAL_281ac33d_4_k_cu_8eec453c_115504cuda3std6ranges3__45__cpo9iter_moveE,(_ZN40_INTERNAL_281ac33d_4_k_cu_8eec453c_115504cuda3std3__45__cpo5beginE - _ZN40_INTERNAL_281ac33d_4_k_cu_8eec453c_115504cuda3std6ranges3__45__cpo9iter_moveE)
_ZN40_INTERNAL_281ac33d_4_k_cu_8eec453c_115504cuda3std6ranges3__45__cpo9iter_moveE:
	.zero		1
	.type		_ZN40_INTERNAL_281ac33d_4_k_cu_8eec453c_115504cuda3std3__45__cpo5beginE,@object
	.size		_ZN40_INTERNAL_281ac33d_4_k_cu_8eec453c_115504cuda3std3__45__cpo5beginE,(_ZN40_INTERNAL_281ac33d_4_k_cu_8eec453c_115504cuda3std3__442_GLOBAL__N__281ac33d_4_k_cu_8eec453c_115506ignoreE - _ZN40_INTERNAL_281ac33d_4_k_cu_8eec453c_115504cuda3std3__45__cpo5beginE)
_ZN40_INTERNAL_281ac33d_4_k_cu_8eec453c_115504cuda3std3__45__cpo5beginE:
	.zero		1
	.type		_ZN40_INTERNAL_281ac33d_4_k_cu_8eec453c_115504cuda3std3__442_GLOBAL__N__281ac33d_4_k_cu_8eec453c_115506ignoreE,@object
	.size		_ZN40_INTERNAL_281ac33d_4_k_cu_8eec453c_115504cuda3std3__442_GLOBAL__N__281ac33d_4_k_cu_8eec453c_115506ignoreE,(_ZN40_INTERNAL_281ac33d_4_k_cu_8eec453c_115504cute7productE - _ZN40_INTERNAL_281ac33d_4_k_cu_8eec453c_115504cuda3std3__442_GLOBAL__N__281ac33d_4_k_cu_8eec453c_115506ignoreE)
_ZN40_INTERNAL_281ac33d_4_k_cu_8eec453c_115504cuda3std3__442_GLOBAL__N__281ac33d_4_k_cu_8eec453c_115506ignoreE:
	.zero		1
	.type		_ZN40_INTERNAL_281ac33d_4_k_cu_8eec453c_115504cute7productE,@object
	.size		_ZN40_INTERNAL_281ac33d_4_k_cu_8eec453c_115504cute7productE,(_ZN40_INTERNAL_281ac33d_4_k_cu_8eec453c_115504cuda3std3__45__cpo3endE - _ZN40_INTERNAL_281ac33d_4_k_cu_8eec453c_115504cute7productE)
_ZN40_INTERNAL_281ac33d_4_k_cu_8eec453c_115504cute7productE:
	.zero		1
	.type		_ZN40_INTERNAL_281ac33d_4_k_cu_8eec453c_115504cuda3std3__45__cpo3endE,@object
	.size		_ZN40_INTERNAL_281ac33d_4_k_cu_8eec453c_115504cuda3std3__45__cpo3endE,(_ZN40_INTERNAL_281ac33d_4_k_cu_8eec453c_115504cuda3std3__419piecewise_constructE - _ZN40_INTERNAL_281ac33d_4_k_cu_8eec453c_115504cuda3std3__45__cpo3endE)
_ZN40_INTERNAL_281ac33d_4_k_cu_8eec453c_115504cuda3std3__45__cpo3endE:
	.zero		1
	.type		_ZN40_INTERNAL_281ac33d_4_k_cu_8eec453c_115504cuda3std3__419piecewise_constructE,@object
	.size		_ZN40_INTERNAL_281ac33d_4_k_cu_8eec453c_115504cuda3std3__419piecewise_constructE,(_ZN40_INTERNAL_281ac33d_4_k_cu_8eec453c_115504cuda3std3__45__cpo4cendE - _ZN40_INTERNAL_281ac33d_4_k_cu_8eec453c_115504cuda3std3__419piecewise_constructE)
_ZN40_INTERNAL_281ac33d_4_k_cu_8eec453c_115504cuda3std3__419piecewise_constructE:
	.zero		1
	.type		_ZN40_INTERNAL_281ac33d_4_k_cu_8eec453c_115504cuda3std3__45__cpo4cendE,@object
	.size		_ZN40_INTERNAL_281ac33d_4_k_cu_8eec453c_115504cuda3std3__45__cpo4cendE,(_ZN40_INTERNAL_281ac33d_4_k_cu_8eec453c_115504cuda3std6ranges3__45__cpo4swapE - _ZN40_INTERNAL_281ac33d_4_k_cu_8eec453c_115504cuda3std3__45__cpo4cendE)
_ZN40_INTERNAL_281ac33d_4_k_cu_8eec453c_115504cuda3std3__45__cpo4cendE:
	.zero		1
	.type		_ZN40_INTERNAL_281ac33d_4_k_cu_8eec453c_115504cuda3std6ranges3__45__cpo4swapE,@object
	.size		_ZN40_INTERNAL_281ac33d_4_k_cu_8eec453c_115504cuda3std6ranges3__45__cpo4swapE,(.L_8 - _ZN40_INTERNAL_281ac33d_4_k_cu_8eec453c_115504cuda3std6ranges3__45__cpo4swapE)
_ZN40_INTERNAL_281ac33d_4_k_cu_8eec453c_115504cuda3std6ranges3__45__cpo4swapE:
	.zero		1
.L_8:


//--------------------- .nv.constant0._ZN7cutlass13device_kernelINS_4gemm6kernel13GemmUniversalIN4cute5tupleIJiiiiEEENS1_10collective13CollectiveMmaINS1_34MainloopSm90TmaGmmaWarpSpecializedILi6ENS5_IJNS4_1CILi1EEESB_SB_EEENS1_32KernelTmaWarpSpecializedPingpongEEENS5_IJNSA_ILi64EEENSA_ILi224EEESF_EEENS_6half_tENS5_IJlSB_lEEESI_SJ_NS4_8TiledMMAINS4_8MMA_AtomIJNS4_4SM904GMMA25MMA_64x32x16_F32F16F16_SSILNSN_5MajorE0ELSP_0ELNSN_7ScaleInE1ELSQ_1EEEEEENS4_6LayoutISC_NS5_IJNSA_ILi0EEESU_SU_EEEEENS5_IJNS4_10UnderscoreESX_SX_EEEEENS4_13SM90_TMA_LOADENS4_14ComposedLayoutINS4_7SwizzleILi3ELi4ELi3EEENS4_18smem_ptr_flag_bitsILi16EEENST_INS5_IJNSA_ILi8EEESF_EEENS5_IJSF_SB_EEEEEEEvNS4_8identityES10_S1A_vS1B_EENS_8epilogue10collective6detail29Sm90TmaWarpSpecializedAdapterINS1E_15DefaultEpilogueISI_SJ_SJ_NS1D_6thread17LinearCombinationISI_Li1EffLNS1I_9ScaleType4KindE0ELNS_15FloatRoundStyleE2ESI_EENS1_15EpilogueDefaultEEEEEvvEEEEvNT_6ParamsE --------------------------
	.section	.nv.constant0._ZN7cutlass13device_kernelINS_4gemm6kernel13GemmUniversalIN4cute5tupleIJiiiiEEENS1_10collective13CollectiveMmaINS1_34MainloopSm90TmaGmmaWarpSpecializedILi6ENS5_IJNS4_1CILi1EEESB_SB_EEENS1_32KernelTmaWarpSpecializedPingpongEEENS5_IJNSA_ILi64EEENSA_ILi224EEESF_EEENS_6half_tENS5_IJlSB_lEEESI_SJ_NS4_8TiledMMAINS4_8MMA_AtomIJNS4_4SM904GMMA25MMA_64x32x16_F32F16F16_SSILNSN_5MajorE0ELSP_0ELNSN_7ScaleInE1ELSQ_1EEEEEENS4_6LayoutISC_NS5_IJNSA_ILi0EEESU_SU_EEEEENS5_IJNS4_10UnderscoreESX_SX_EEEEENS4_13SM90_TMA_LOADENS4_14ComposedLayoutINS4_7SwizzleILi3ELi4ELi3EEENS4_18smem_ptr_flag_bitsILi16EEENST_INS5_IJNSA_ILi8EEESF_EEENS5_IJSF_SB_EEEEEEEvNS4_8identityES10_S1A_vS1B_EENS_8epilogue10collective6detail29Sm90TmaWarpSpecializedAdapterINS1E_15DefaultEpilogueISI_SJ_SJ_NS1D_6thread17LinearCombinationISI_Li1EffLNS1I_9ScaleType4KindE0ELNS_15FloatRoundStyleE2ESI_EENS1_15EpilogueDefaultEEEEEvvEEEEvNT_6ParamsE,"a",@progbits
	.sectionflags	@""
	.align	4
.nv.constant0._ZN7cutlass13device_kernelINS_4gemm6kernel13GemmUniversalIN4cute5tupleIJiiiiEEENS1_10collective13CollectiveMmaINS1_34MainloopSm90TmaGmmaWarpSpecializedILi6ENS5_IJNS4_1CILi1EEESB_SB_EEENS1_32KernelTmaWarpSpecializedPingpongEEENS5_IJNSA_ILi64EEENSA_ILi224EEESF_EEENS_6half_tENS5_IJlSB_lEEESI_SJ_NS4_8TiledMMAINS4_8MMA_AtomIJNS4_4SM904GMMA25MMA_64x32x16_F32F16F16_SSILNSN_5MajorE0ELSP_0ELNSN_7ScaleInE1ELSQ_1EEEEEENS4_6LayoutISC_NS5_IJNSA_ILi0EEESU_SU_EEEEENS5_IJNS4_10UnderscoreESX_SX_EEEEENS4_13SM90_TMA_LOADENS4_14ComposedLayoutINS4_7SwizzleILi3ELi4ELi3EEENS4_18smem_ptr_flag_bitsILi16EEENST_INS5_IJNSA_ILi8EEESF_EEENS5_IJSF_SB_EEEEEEEvNS4_8identityES10_S1A_vS1B_EENS_8epilogue10collective6detail29Sm90TmaWarpSpecializedAdapterINS1E_15DefaultEpilogueISI_SJ_SJ_NS1D_6thread17LinearCombinationISI_Li1EffLNS1I_9ScaleType4KindE0ELNS_15FloatRoundStyleE2ESI_EENS1_15EpilogueDefaultEEEEEvvEEEEvNT_6ParamsE:
	.zero		1664


//--------------------- SYMBOLS --------------------------

	.type		.nv.reservedSmem.offset0,@object
	.size		.nv.reservedSmem.offset0,0x4
	.type		__assertfail,@function
